//
// Generated by NVIDIA NVVM Compiler
//
// Compiler Build ID: CL-36424714
// Cuda compilation tools, release 13.0, V13.0.88
// Based on NVVM 20.0.0
//

.version 9.0
.target sm_100
.address_size 64

// _ZZ20update_inverse_cuda1PfS_S_S_iiiE13Ainv_u_shared has been demoted
// _ZZ20update_inverse_cuda1PfS_S_S_iiiE16Ainv_rowk_shared has been demoted
// _ZZ20update_inverse_cuda1PfS_S_S_iiiE8u_shared has been demoted
// _ZZ20update_inverse_cuda2PfS_S_S_iiiE13Ainv_u_shared has been demoted
// _ZZ20update_inverse_cuda2PfS_S_S_iiiE16Ainv_rowk_shared has been demoted
// _ZZ20update_inverse_cuda2PfS_S_S_iiiE7prefact has been demoted

.entry _Z20update_inverse_cuda1PfS_S_S_iii(
	.param .u64 .ptr .align 1 _Z20update_inverse_cuda1PfS_S_S_iii_param_0,
	.param .u64 .ptr .align 1 _Z20update_inverse_cuda1PfS_S_S_iii_param_1,
	.param .u64 .ptr .align 1 _Z20update_inverse_cuda1PfS_S_S_iii_param_2,
	.param .u64 .ptr .align 1 _Z20update_inverse_cuda1PfS_S_S_iii_param_3,
	.param .u32 _Z20update_inverse_cuda1PfS_S_S_iii_param_4,
	.param .u32 _Z20update_inverse_cuda1PfS_S_S_iii_param_5,
	.param .u32 _Z20update_inverse_cuda1PfS_S_S_iii_param_6
)
{
	.reg .pred 	%p<18>;
	.reg .b32 	%r<63>;
	.reg .b32 	%f<83>;
	.reg .b64 	%rd<45>;
	// demoted variable
	.shared .align 4 .b8 _ZZ20update_inverse_cuda1PfS_S_S_iiiE13Ainv_u_shared[256];
	// demoted variable
	.shared .align 4 .b8 _ZZ20update_inverse_cuda1PfS_S_S_iiiE16Ainv_rowk_shared[256];
	// demoted variable
	.shared .align 4 .b8 _ZZ20update_inverse_cuda1PfS_S_S_iiiE8u_shared[256];
	ld.param.u64 	%rd14, [_Z20update_inverse_cuda1PfS_S_S_iii_param_0];
	ld.param.u64 	%rd15, [_Z20update_inverse_cuda1PfS_S_S_iii_param_1];
	ld.param.u64 	%rd12, [_Z20update_inverse_cuda1PfS_S_S_iii_param_2];
	ld.param.u64 	%rd13, [_Z20update_inverse_cuda1PfS_S_S_iii_param_3];
	ld.param.u32 	%r26, [_Z20update_inverse_cuda1PfS_S_S_iii_param_4];
	ld.param.u32 	%r27, [_Z20update_inverse_cuda1PfS_S_S_iii_param_5];
	ld.param.u32 	%r28, [_Z20update_inverse_cuda1PfS_S_S_iii_param_6];
	cvta.to.global.u64 	%rd1, %rd14;
	cvta.to.global.u64 	%rd2, %rd15;
	mov.u32 	%r1, %tid.x;
	shl.b32 	%r29, %r1, 2;
	mov.u32 	%r30, _ZZ20update_inverse_cuda1PfS_S_S_iiiE13Ainv_u_shared;
	add.s32 	%r2, %r30, %r29;
	mov.b32 	%r31, 0;
	st.shared.u32 	[%r2], %r31;
	mov.u32 	%r32, %ctaid.x;
	shl.b32 	%r33, %r32, 6;
	add.s32 	%r3, %r33, %r1;
	shr.s32 	%r34, %r26, 31;
	shr.u32 	%r35, %r34, 26;
	add.s32 	%r36, %r26, %r35;
	shr.s32 	%r4, %r36, 6;
	setp.le.u32 	%p1, %r33, %r28;
	add.s32 	%r37, %r33, 64;
	setp.lt.u32 	%p2, %r28, %r37;
	and.pred  	%p3, %p1, %p2;
	@%p3 bra 	$L__BB0_6;
	setp.lt.s32 	%p4, %r26, 64;
	@%p4 bra 	$L__BB0_27;
	mov.u32 	%r40, _ZZ20update_inverse_cuda1PfS_S_S_iiiE8u_shared;
	add.s32 	%r5, %r40, %r29;
	mov.b32 	%r61, 0;
	mul.wide.s32 	%rd20, %r27, 4;
$L__BB0_3:
	shl.b32 	%r22, %r61, 6;
	add.s32 	%r42, %r22, %r1;
	mul.wide.u32 	%rd16, %r42, 4;
	add.s64 	%rd17, %rd2, %rd16;
	ld.global.f32 	%f22, [%rd17];
	st.shared.f32 	[%r5], %f22;
	bar.sync 	0;
	ld.shared.f32 	%f82, [%r2];
	mov.b32 	%r62, 0;
$L__BB0_4:
	add.s32 	%r43, %r22, %r62;
	mad.lo.s32 	%r44, %r43, %r27, %r3;
	mul.wide.s32 	%rd18, %r44, 4;
	add.s64 	%rd19, %rd1, %rd18;
	ld.global.f32 	%f23, [%rd19];
	shl.b32 	%r45, %r62, 2;
	add.s32 	%r47, %r40, %r45;
	ld.shared.f32 	%f24, [%r47];
	fma.rn.f32 	%f25, %f23, %f24, %f82;
	add.s64 	%rd21, %rd19, %rd20;
	ld.global.f32 	%f26, [%rd21];
	ld.shared.f32 	%f27, [%r47+4];
	fma.rn.f32 	%f28, %f26, %f27, %f25;
	add.s64 	%rd22, %rd21, %rd20;
	ld.global.f32 	%f29, [%rd22];
	ld.shared.f32 	%f30, [%r47+8];
	fma.rn.f32 	%f31, %f29, %f30, %f28;
	add.s64 	%rd23, %rd22, %rd20;
	ld.global.f32 	%f32, [%rd23];
	ld.shared.f32 	%f33, [%r47+12];
	fma.rn.f32 	%f34, %f32, %f33, %f31;
	add.s64 	%rd24, %rd23, %rd20;
	ld.global.f32 	%f35, [%rd24];
	ld.shared.f32 	%f36, [%r47+16];
	fma.rn.f32 	%f37, %f35, %f36, %f34;
	add.s64 	%rd25, %rd24, %rd20;
	ld.global.f32 	%f38, [%rd25];
	ld.shared.f32 	%f39, [%r47+20];
	fma.rn.f32 	%f40, %f38, %f39, %f37;
	add.s64 	%rd26, %rd25, %rd20;
	ld.global.f32 	%f41, [%rd26];
	ld.shared.f32 	%f42, [%r47+24];
	fma.rn.f32 	%f43, %f41, %f42, %f40;
	add.s64 	%rd27, %rd26, %rd20;
	ld.global.f32 	%f44, [%rd27];
	ld.shared.f32 	%f45, [%r47+28];
	fma.rn.f32 	%f46, %f44, %f45, %f43;
	add.s64 	%rd28, %rd27, %rd20;
	ld.global.f32 	%f47, [%rd28];
	ld.shared.f32 	%f48, [%r47+32];
	fma.rn.f32 	%f49, %f47, %f48, %f46;
	add.s64 	%rd29, %rd28, %rd20;
	ld.global.f32 	%f50, [%rd29];
	ld.shared.f32 	%f51, [%r47+36];
	fma.rn.f32 	%f52, %f50, %f51, %f49;
	add.s64 	%rd30, %rd29, %rd20;
	ld.global.f32 	%f53, [%rd30];
	ld.shared.f32 	%f54, [%r47+40];
	fma.rn.f32 	%f55, %f53, %f54, %f52;
	add.s64 	%rd31, %rd30, %rd20;
	ld.global.f32 	%f56, [%rd31];
	ld.shared.f32 	%f57, [%r47+44];
	fma.rn.f32 	%f58, %f56, %f57, %f55;
	add.s64 	%rd32, %rd31, %rd20;
	ld.global.f32 	%f59, [%rd32];
	ld.shared.f32 	%f60, [%r47+48];
	fma.rn.f32 	%f61, %f59, %f60, %f58;
	add.s64 	%rd33, %rd32, %rd20;
	ld.global.f32 	%f62, [%rd33];
	ld.shared.f32 	%f63, [%r47+52];
	fma.rn.f32 	%f64, %f62, %f63, %f61;
	add.s64 	%rd34, %rd33, %rd20;
	ld.global.f32 	%f65, [%rd34];
	ld.shared.f32 	%f66, [%r47+56];
	fma.rn.f32 	%f67, %f65, %f66, %f64;
	add.s64 	%rd35, %rd34, %rd20;
	ld.global.f32 	%f68, [%rd35];
	ld.shared.f32 	%f69, [%r47+60];
	fma.rn.f32 	%f82, %f68, %f69, %f67;
	add.s32 	%r62, %r62, 16;
	setp.ne.s32 	%p5, %r62, 64;
	@%p5 bra 	$L__BB0_4;
	st.shared.f32 	[%r2], %f82;
	add.s32 	%r61, %r61, 1;
	setp.ne.s32 	%p6, %r61, %r4;
	@%p6 bra 	$L__BB0_3;
	bra.uni 	$L__BB0_27;
$L__BB0_6:
	setp.lt.s32 	%p7, %r26, 64;
	@%p7 bra 	$L__BB0_27;
	mov.u32 	%r50, _ZZ20update_inverse_cuda1PfS_S_S_iiiE8u_shared;
	add.s32 	%r6, %r50, %r29;
	mov.u32 	%r51, _ZZ20update_inverse_cuda1PfS_S_S_iiiE16Ainv_rowk_shared;
	add.s32 	%r7, %r51, %r29;
	shl.b32 	%r8, %r27, 6;
	shl.b32 	%r9, %r27, 3;
	cvta.to.global.u64 	%rd3, %rd13;
	mov.b32 	%r57, 0;
	mul.wide.s32 	%rd5, %r27, 4;
$L__BB0_8:
	shl.b32 	%r54, %r57, 6;
	add.s32 	%r11, %r54, %r1;
	mul.wide.u32 	%rd36, %r11, 4;
	add.s64 	%rd37, %rd2, %rd36;
	ld.global.f32 	%f70, [%rd37];
	st.shared.f32 	[%r6], %f70;
	bar.sync 	0;
	ld.shared.f32 	%f81, [%r2];
	mad.lo.s32 	%r59, %r8, %r57, %r3;
	add.s32 	%r58, %r51, 16;
	mov.b32 	%r60, 16;
$L__BB0_9:
	setp.ne.s32 	%p8, %r3, %r28;
	mul.wide.s32 	%rd38, %r59, 4;
	add.s64 	%rd4, %rd1, %rd38;
	ld.global.f32 	%f3, [%rd4];
	@%p8 bra 	$L__BB0_11;
	st.shared.f32 	[%r58+-16], %f3;
$L__BB0_11:
	mov.u32 	%r56, _ZZ20update_inverse_cuda1PfS_S_S_iiiE8u_shared;
	add.s32 	%r16, %r56, %r60;
	ld.shared.f32 	%f71, [%r16+-16];
	fma.rn.f32 	%f4, %f3, %f71, %f81;
	add.s64 	%rd6, %rd4, %rd5;
	ld.global.f32 	%f5, [%rd6];
	@%p8 bra 	$L__BB0_13;
	st.shared.f32 	[%r58+-12], %f5;
$L__BB0_13:
	ld.shared.f32 	%f72, [%r16+-12];
	fma.rn.f32 	%f6, %f5, %f72, %f4;
	add.s64 	%rd7, %rd6, %rd5;
	ld.global.f32 	%f7, [%rd7];
	@%p8 bra 	$L__BB0_15;
	st.shared.f32 	[%r58+-8], %f7;
$L__BB0_15:
	ld.shared.f32 	%f73, [%r16+-8];
	fma.rn.f32 	%f8, %f7, %f73, %f6;
	add.s64 	%rd8, %rd7, %rd5;
	ld.global.f32 	%f9, [%rd8];
	@%p8 bra 	$L__BB0_17;
	st.shared.f32 	[%r58+-4], %f9;
$L__BB0_17:
	ld.shared.f32 	%f74, [%r16+-4];
	fma.rn.f32 	%f10, %f9, %f74, %f8;
	add.s64 	%rd9, %rd8, %rd5;
	ld.global.f32 	%f11, [%rd9];
	@%p8 bra 	$L__BB0_19;
	st.shared.f32 	[%r58], %f11;
$L__BB0_19:
	ld.shared.f32 	%f75, [%r16];
	fma.rn.f32 	%f12, %f11, %f75, %f10;
	add.s64 	%rd10, %rd9, %rd5;
	ld.global.f32 	%f13, [%rd10];
	@%p8 bra 	$L__BB0_21;
	st.shared.f32 	[%r58+4], %f13;
$L__BB0_21:
	ld.shared.f32 	%f76, [%r16+4];
	fma.rn.f32 	%f14, %f13, %f76, %f12;
	add.s64 	%rd11, %rd10, %rd5;
	ld.global.f32 	%f15, [%rd11];
	@%p8 bra 	$L__BB0_23;
	st.shared.f32 	[%r58+8], %f15;
$L__BB0_23:
	ld.shared.f32 	%f77, [%r16+8];
	fma.rn.f32 	%f16, %f15, %f77, %f14;
	add.s64 	%rd39, %rd11, %rd5;
	ld.global.f32 	%f17, [%rd39];
	@%p8 bra 	$L__BB0_25;
	st.shared.f32 	[%r58+12], %f17;
$L__BB0_25:
	ld.shared.f32 	%f78, [%r16+12];
	fma.rn.f32 	%f81, %f17, %f78, %f16;
	add.s32 	%r60, %r60, 32;
	add.s32 	%r59, %r59, %r9;
	add.s32 	%r58, %r58, 32;
	setp.ne.s32 	%p16, %r60, 272;
	@%p16 bra 	$L__BB0_9;
	st.shared.f32 	[%r2], %f81;
	bar.sync 	0;
	ld.shared.f32 	%f79, [%r7];
	mul.wide.u32 	%rd40, %r11, 4;
	add.s64 	%rd41, %rd3, %rd40;
	st.global.f32 	[%rd41], %f79;
	add.s32 	%r57, %r57, 1;
	setp.eq.s32 	%p17, %r57, %r4;
	@%p17 bra 	$L__BB0_27;
	bra.uni 	$L__BB0_8;
$L__BB0_27:
	cvta.to.global.u64 	%rd42, %rd12;
	bar.sync 	0;
	ld.shared.f32 	%f80, [%r2];
	mul.wide.s32 	%rd43, %r3, 4;
	add.s64 	%rd44, %rd42, %rd43;
	st.global.f32 	[%rd44], %f80;
	ret;

}
.entry _Z20update_inverse_cuda2PfS_S_S_iii(
	.param .u64 .ptr .align 1 _Z20update_inverse_cuda2PfS_S_S_iii_param_0,
	.param .u64 .ptr .align 1 _Z20update_inverse_cuda2PfS_S_S_iii_param_1,
	.param .u64 .ptr .align 1 _Z20update_inverse_cuda2PfS_S_S_iii_param_2,
	.param .u64 .ptr .align 1 _Z20update_inverse_cuda2PfS_S_S_iii_param_3,
	.param .u32 _Z20update_inverse_cuda2PfS_S_S_iii_param_4,
	.param .u32 _Z20update_inverse_cuda2PfS_S_S_iii_param_5,
	.param .u32 _Z20update_inverse_cuda2PfS_S_S_iii_param_6
)
{
	.reg .pred 	%p<5>;
	.reg .b32 	%r<35>;
	.reg .b32 	%f<74>;
	.reg .b64 	%rd<32>;
	// demoted variable
	.shared .align 4 .b8 _ZZ20update_inverse_cuda2PfS_S_S_iiiE13Ainv_u_shared[256];
	// demoted variable
	.shared .align 4 .b8 _ZZ20update_inverse_cuda2PfS_S_S_iiiE16Ainv_rowk_shared[256];
	// demoted variable
	.shared .align 4 .f32 _ZZ20update_inverse_cuda2PfS_S_S_iiiE7prefact;
	ld.param.u64 	%rd4, [_Z20update_inverse_cuda2PfS_S_S_iii_param_0];
	ld.param.u64 	%rd5, [_Z20update_inverse_cuda2PfS_S_S_iii_param_2];
	ld.param.u64 	%rd6, [_Z20update_inverse_cuda2PfS_S_S_iii_param_3];
	ld.param.u32 	%r15, [_Z20update_inverse_cuda2PfS_S_S_iii_param_4];
	ld.param.u32 	%r16, [_Z20update_inverse_cuda2PfS_S_S_iii_param_5];
	ld.param.u32 	%r17, [_Z20update_inverse_cuda2PfS_S_S_iii_param_6];
	cvta.to.global.u64 	%rd1, %rd6;
	cvta.to.global.u64 	%rd2, %rd5;
	mov.u32 	%r18, %ctaid.x;
	shl.b32 	%r19, %r18, 6;
	mov.u32 	%r1, %tid.x;
	add.s32 	%r2, %r19, %r1;
	mul.wide.s32 	%rd7, %r2, 4;
	add.s64 	%rd8, %rd2, %rd7;
	ld.global.f32 	%f2, [%rd8];
	shl.b32 	%r20, %r1, 2;
	mov.u32 	%r21, _ZZ20update_inverse_cuda2PfS_S_S_iiiE13Ainv_u_shared;
	add.s32 	%r3, %r21, %r20;
	st.shared.f32 	[%r3], %f2;
	add.s64 	%rd9, %rd1, %rd7;
	ld.global.f32 	%f3, [%rd9];
	mov.u32 	%r22, _ZZ20update_inverse_cuda2PfS_S_S_iiiE16Ainv_rowk_shared;
	add.s32 	%r4, %r22, %r20;
	st.shared.f32 	[%r4], %f3;
	setp.ne.s32 	%p1, %r1, 0;
	@%p1 bra 	$L__BB1_2;
	mul.wide.s32 	%rd10, %r17, 4;
	add.s64 	%rd11, %rd2, %rd10;
	ld.global.f32 	%f4, [%rd11];
	add.f32 	%f5, %f4, 0f3F800000;
	rcp.rn.f32 	%f6, %f5;
	st.shared.f32 	[_ZZ20update_inverse_cuda2PfS_S_S_iiiE7prefact], %f6;
$L__BB1_2:
	bar.sync 	0;
	setp.lt.s32 	%p2, %r15, 64;
	@%p2 bra 	$L__BB1_7;
	shl.b32 	%r5, %r16, 6;
	shl.b32 	%r6, %r16, 4;
	cvta.to.global.u64 	%rd3, %rd4;
	shr.s32 	%r24, %r15, 31;
	shr.u32 	%r25, %r24, 26;
	add.s32 	%r26, %r15, %r25;
	shr.s32 	%r7, %r26, 6;
	mov.b32 	%r32, 0;
	mul.wide.s32 	%rd16, %r16, 4;
$L__BB1_4:
	ld.shared.f32 	%f7, [_ZZ20update_inverse_cuda2PfS_S_S_iiiE7prefact];
	shl.b32 	%r28, %r32, 6;
	add.s32 	%r29, %r28, %r1;
	mul.wide.u32 	%rd12, %r29, 4;
	add.s64 	%rd13, %rd1, %rd12;
	ld.global.f32 	%f8, [%rd13];
	mul.f32 	%f9, %f7, %f8;
	st.shared.f32 	[%r4], %f9;
	bar.sync 	0;
	ld.shared.f32 	%f1, [%r3];
	mad.lo.s32 	%r33, %r5, %r32, %r2;
	mov.b32 	%r34, 32;
$L__BB1_5:
	add.s32 	%r31, %r22, %r34;
	ld.shared.f32 	%f10, [%r31+-32];
	mul.f32 	%f11, %f1, %f10;
	mul.wide.s32 	%rd14, %r33, 4;
	add.s64 	%rd15, %rd3, %rd14;
	ld.global.f32 	%f12, [%rd15];
	sub.f32 	%f13, %f12, %f11;
	st.global.f32 	[%rd15], %f13;
	ld.shared.f32 	%f14, [%r31+-28];
	mul.f32 	%f15, %f1, %f14;
	add.s64 	%rd17, %rd15, %rd16;
	ld.global.f32 	%f16, [%rd17];
	sub.f32 	%f17, %f16, %f15;
	st.global.f32 	[%rd17], %f17;
	ld.shared.f32 	%f18, [%r31+-24];
	mul.f32 	%f19, %f1, %f18;
	add.s64 	%rd18, %rd17, %rd16;
	ld.global.f32 	%f20, [%rd18];
	sub.f32 	%f21, %f20, %f19;
	st.global.f32 	[%rd18], %f21;
	ld.shared.f32 	%f22, [%r31+-20];
	mul.f32 	%f23, %f1, %f22;
	add.s64 	%rd19, %rd18, %rd16;
	ld.global.f32 	%f24, [%rd19];
	sub.f32 	%f25, %f24, %f23;
	st.global.f32 	[%rd19], %f25;
	ld.shared.f32 	%f26, [%r31+-16];
	mul.f32 	%f27, %f1, %f26;
	add.s64 	%rd20, %rd19, %rd16;
	ld.global.f32 	%f28, [%rd20];
	sub.f32 	%f29, %f28, %f27;
	st.global.f32 	[%rd20], %f29;
	ld.shared.f32 	%f30, [%r31+-12];
	mul.f32 	%f31, %f1, %f30;
	add.s64 	%rd21, %rd20, %rd16;
	ld.global.f32 	%f32, [%rd21];
	sub.f32 	%f33, %f32, %f31;
	st.global.f32 	[%rd21], %f33;
	ld.shared.f32 	%f34, [%r31+-8];
	mul.f32 	%f35, %f1, %f34;
	add.s64 	%rd22, %rd21, %rd16;
	ld.global.f32 	%f36, [%rd22];
	sub.f32 	%f37, %f36, %f35;
	st.global.f32 	[%rd22], %f37;
	ld.shared.f32 	%f38, [%r31+-4];
	mul.f32 	%f39, %f1, %f38;
	add.s64 	%rd23, %rd22, %rd16;
	ld.global.f32 	%f40, [%rd23];
	sub.f32 	%f41, %f40, %f39;
	st.global.f32 	[%rd23], %f41;
	ld.shared.f32 	%f42, [%r31];
	mul.f32 	%f43, %f1, %f42;
	add.s64 	%rd24, %rd23, %rd16;
	ld.global.f32 	%f44, [%rd24];
	sub.f32 	%f45, %f44, %f43;
	st.global.f32 	[%rd24], %f45;
	ld.shared.f32 	%f46, [%r31+4];
	mul.f32 	%f47, %f1, %f46;
	add.s64 	%rd25, %rd24, %rd16;
	ld.global.f32 	%f48, [%rd25];
	sub.f32 	%f49, %f48, %f47;
	st.global.f32 	[%rd25], %f49;
	ld.shared.f32 	%f50, [%r31+8];
	mul.f32 	%f51, %f1, %f50;
	add.s64 	%rd26, %rd25, %rd16;
	ld.global.f32 	%f52, [%rd26];
	sub.f32 	%f53, %f52, %f51;
	st.global.f32 	[%rd26], %f53;
	ld.shared.f32 	%f54, [%r31+12];
	mul.f32 	%f55, %f1, %f54;
	add.s64 	%rd27, %rd26, %rd16;
	ld.global.f32 	%f56, [%rd27];
	sub.f32 	%f57, %f56, %f55;
	st.global.f32 	[%rd27], %f57;
	ld.shared.f32 	%f58, [%r31+16];
	mul.f32 	%f59, %f1, %f58;
	add.s64 	%rd28, %rd27, %rd16;
	ld.global.f32 	%f60, [%rd28];
	sub.f32 	%f61, %f60, %f59;
	st.global.f32 	[%rd28], %f61;
	ld.shared.f32 	%f62, [%r31+20];
	mul.f32 	%f63, %f1, %f62;
	add.s64 	%rd29, %rd28, %rd16;
	ld.global.f32 	%f64, [%rd29];
	sub.f32 	%f65, %f64, %f63;
	st.global.f32 	[%rd29], %f65;
	ld.shared.f32 	%f66, [%r31+24];
	mul.f32 	%f67, %f1, %f66;
	add.s64 	%rd30, %rd29, %rd16;
	ld.global.f32 	%f68, [%rd30];
	sub.f32 	%f69, %f68, %f67;
	st.global.f32 	[%rd30], %f69;
	ld.shared.f32 	%f70, [%r31+28];
	mul.f32 	%f71, %f1, %f70;
	add.s64 	%rd31, %rd30, %rd16;
	ld.global.f32 	%f72, [%rd31];
	sub.f32 	%f73, %f72, %f71;
	st.global.f32 	[%rd31], %f73;
	add.s32 	%r34, %r34, 64;
	add.s32 	%r33, %r33, %r6;
	setp.ne.s32 	%p3, %r34, 288;
	@%p3 bra 	$L__BB1_5;
	add.s32 	%r32, %r32, 1;
	setp.ne.s32 	%p4, %r32, %r7;
	@%p4 bra 	$L__BB1_4;
$L__BB1_7:
	ret;

}


// ===== COMPILED SASS (sm_100) =====

	.target	sm_100

	.elftype	@"ET_EXEC"


//--------------------- .note.nv.tkinfo           --------------------------
	.section	.note.nv.tkinfo,"",@"SHT_NOTE"
	.sectionflags	@"SHF_NOTE_NV_TKINFO"
	.tkinfo
        /*0018*/ 	.word	0x00000002
        /*0030*/ 	.string	""
        /*0030*/ 	.string	"ptxas"
        /*0030*/ 	.string	"Cuda compilation tools, release 13.0, V13.0.88"
        /*0030*/ 	.string	"Build cuda_13.0.r13.0/compiler.36424714_0"
        /*0030*/ 	.string	"-arch sm_100 -m 64 "



//--------------------- .note.nv.cuinfo           --------------------------
	.section	.note.nv.cuinfo,"",@"SHT_NOTE"
	.sectionflags	@"SHF_NOTE_NV_CUINFO"
        /*0018*/ 	.short	0x0002
        /*001a*/ 	.short	0x0064
        /*001c*/ 	.short	0x0082
	.zero		2


//--------------------- .nv.info                  --------------------------
	.section	.nv.info,"",@"SHT_CUDA_INFO"
	.align	4


	//----- nvinfo : EIATTR_REGCOUNT
	.align		4
        /*0000*/ 	.byte	0x04, 0x2f
        /*0002*/ 	.short	(.L_1 - .L_0)
	.align		4
.L_0:
        /*0004*/ 	.word	index@(_Z20update_inverse_cuda1PfS_S_S_iii)
        /*0008*/ 	.word	0x00000028


	//----- nvinfo : EIATTR_FRAME_SIZE
	.align		4
.L_1:
        /*000c*/ 	.byte	0x04, 0x11
        /*000e*/ 	.short	(.L_3 - .L_2)
	.align		4
.L_2:
        /*0010*/ 	.word	index@(_Z20update_inverse_cuda1PfS_S_S_iii)
        /*0014*/ 	.word	0x00000000


	//----- nvinfo : EIATTR_REGCOUNT
	.align		4
.L_3:
        /*0018*/ 	.byte	0x04, 0x2f
        /*001a*/ 	.short	(.L_5 - .L_4)
	.align		4
.L_4:
        /*001c*/ 	.word	index@(_Z20update_inverse_cuda2PfS_S_S_iii)
        /*0020*/ 	.word	0x00000020


	//----- nvinfo : EIATTR_FRAME_SIZE
	.align		4
.L_5:
        /*0024*/ 	.byte	0x04, 0x11
        /*0026*/ 	.short	(.L_7 - .L_6)
	.align		4
.L_6:
        /*0028*/ 	.word	index@($__internal_0_$__cuda_sm20_rcp_rn_f32_slowpath)
        /*002c*/ 	.word	0x00000000


	//----- nvinfo : EIATTR_FRAME_SIZE
	.align		4
.L_7:
        /*0030*/ 	.byte	0x04, 0x11
        /*0032*/ 	.short	(.L_9 - .L_8)
	.align		4
.L_8:
        /*0034*/ 	.word	index@(_Z20update_inverse_cuda2PfS_S_S_iii)
        /*0038*/ 	.word	0x00000000


	//----- nvinfo : EIATTR_MIN_STACK_SIZE
	.align		4
.L_9:
        /*003c*/ 	.byte	0x04, 0x12
        /*003e*/ 	.short	(.L_11 - .L_10)
	.align		4
.L_10:
        /*0040*/ 	.word	index@(_Z20update_inverse_cuda2PfS_S_S_iii)
        /*0044*/ 	.word	0x00000000


	//----- nvinfo : EIATTR_MIN_STACK_SIZE
	.align		4
.L_11:
        /*0048*/ 	.byte	0x04, 0x12
        /*004a*/ 	.short	(.L_13 - .L_12)
	.align		4
.L_12:
        /*004c*/ 	.word	index@(_Z20update_inverse_cuda1PfS_S_S_iii)
        /*0050*/ 	.word	0x00000000
.L_13:


//--------------------- .nv.compat                --------------------------
	.section	.nv.compat,"",@"SHT_CUDA_COMPAT_INFO"
	.align	4
        /*0000*/ 	.byte	0x02, 0x09, 0x00, 0x00, 0x02, 0x02, 0x01, 0x00, 0x02, 0x05, 0x05, 0x00, 0x03, 0x07, 0x01, 0x01
        /*0010*/ 	.byte	0x02, 0x03, 0x00, 0x00, 0x02, 0x06, 0x01, 0x00, 0x04, 0x0b, 0x08, 0x00, 0x09, 0x00, 0x00, 0x00
        /*0020*/ 	.byte	0x00, 0x00, 0x00, 0x00


//--------------------- .nv.info._Z20update_inverse_cuda2PfS_S_S_iii --------------------------
	.section	.nv.info._Z20update_inverse_cuda2PfS_S_S_iii,"",@"SHT_CUDA_INFO"
	.sectionflags	@""
	.align	4


	//----- nvinfo : EIATTR_CUDA_API_VERSION
	.align		4
        /*0000*/ 	.byte	0x04, 0x37
        /*0002*/ 	.short	(.L_15 - .L_14)
.L_14:
        /*0004*/ 	.word	0x00000082


	//----- nvinfo : EIATTR_KPARAM_INFO
	.align		4
.L_15:
        /*0008*/ 	.byte	0x04, 0x17
        /*000a*/ 	.short	(.L_17 - .L_16)
.L_16:
        /*000c*/ 	.word	0x00000000
        /*0010*/ 	.short	0x0006
        /*0012*/ 	.short	0x0028
        /*0014*/ 	.byte	0x00, 0xf0, 0x11, 0x00


	//----- nvinfo : EIATTR_KPARAM_INFO
	.align		4
.L_17:
        /*0018*/ 	.byte	0x04, 0x17
        /*001a*/ 	.short	(.L_19 - .L_18)
.L_18:
        /*001c*/ 	.word	0x00000000
        /*0020*/ 	.short	0x0005
        /*0022*/ 	.short	0x0024
        /*0024*/ 	.byte	0x00, 0xf0, 0x11, 0x00


	//----- nvinfo : EIATTR_KPARAM_INFO
	.align		4
.L_19:
        /*0028*/ 	.byte	0x04, 0x17
        /*002a*/ 	.short	(.L_21 - .L_20)
.L_20:
        /*002c*/ 	.word	0x00000000
        /*0030*/ 	.short	0x0004
        /*0032*/ 	.short	0x0020
        /*0034*/ 	.byte	0x00, 0xf0, 0x11, 0x00


	//----- nvinfo : EIATTR_KPARAM_INFO
	.align		4
.L_21:
        /*0038*/ 	.byte	0x04, 0x17
        /*003a*/ 	.short	(.L_23 - .L_22)
.L_22:
        /*003c*/ 	.word	0x00000000
        /*0040*/ 	.short	0x0003
        /*0042*/ 	.short	0x0018
        /*0044*/ 	.byte	0x00, 0xf5, 0x21, 0x00


	//----- nvinfo : EIATTR_KPARAM_INFO
	.align		4
.L_23:
        /*0048*/ 	.byte	0x04, 0x17
        /*004a*/ 	.short	(.L_25 - .L_24)
.L_24:
        /*004c*/ 	.word	0x00000000
        /*0050*/ 	.short	0x0002
        /*0052*/ 	.short	0x0010
        /*0054*/ 	.byte	0x00, 0xf5, 0x21, 0x00


	//----- nvinfo : EIATTR_KPARAM_INFO
	.align		4
.L_25:
        /*0058*/ 	.byte	0x04, 0x17
        /*005a*/ 	.short	(.L_27 - .L_26)
.L_26:
        /*005c*/ 	.word	0x00000000
        /*0060*/ 	.short	0x0001
        /*0062*/ 	.short	0x0008
        /*0064*/ 	.byte	0x00, 0xf5, 0x21, 0x00


	//----- nvinfo : EIATTR_KPARAM_INFO
	.align		4
.L_27:
        /*0068*/ 	.byte	0x04, 0x17
        /*006a*/ 	.short	(.L_29 - .L_28)
.L_28:
        /*006c*/ 	.word	0x00000000
        /*0070*/ 	.short	0x0000
        /*0072*/ 	.short	0x0000
        /*0074*/ 	.byte	0x00, 0xf5, 0x21, 0x00


	//----- nvinfo : EIATTR_SPARSE_MMA_MASK
	.align		4
.L_29:
        /*0078*/ 	.byte	0x03, 0x50
        /*007a*/ 	.short	0x0000


	//----- nvinfo : EIATTR_MAXREG_COUNT
	.align		4
        /*007c*/ 	.byte	0x03, 0x1b
        /*007e*/ 	.short	0x00ff


	//----- nvinfo : EIATTR_NUM_BARRIERS
	.align		4
        /*0080*/ 	.byte	0x02, 0x4c
        /*0082*/ 	.byte	0x01
	.zero		1


	//----- nvinfo : EIATTR_MERCURY_ISA_VERSION
	.align		4
        /*0084*/ 	.byte	0x03, 0x5f
        /*0086*/ 	.short	0x0101


	//----- nvinfo : EIATTR_VRC_CTA_INIT_COUNT
	.align		4
        /*0088*/ 	.byte	0x02, 0x4a
	.zero		1
	.zero		1


	//----- nvinfo : EIATTR_EXIT_INSTR_OFFSETS
	.align		4
        /*008c*/ 	.byte	0x04, 0x1c
        /*008e*/ 	.short	(.L_31 - .L_30)


	//   ....[0]....
.L_30:
        /*0090*/ 	.word	0x000002f0


	//   ....[1]....
        /*0094*/ 	.word	0x00000910


	//----- nvinfo : EIATTR_CRS_STACK_SIZE
	.align		4
.L_31:
        /*0098*/ 	.byte	0x04, 0x1e
        /*009a*/ 	.short	(.L_33 - .L_32)
.L_32:
        /*009c*/ 	.word	0x00000000


	//----- nvinfo : EIATTR_CBANK_PARAM_SIZE
	.align		4
.L_33:
        /*00a0*/ 	.byte	0x03, 0x19
        /*00a2*/ 	.short	0x002c


	//----- nvinfo : EIATTR_PARAM_CBANK
	.align		4
        /*00a4*/ 	.byte	0x04, 0x0a
        /*00a6*/ 	.short	(.L_35 - .L_34)
	.align		4
.L_34:
        /*00a8*/ 	.word	index@(.nv.constant0._Z20update_inverse_cuda2PfS_S_S_iii)
        /*00ac*/ 	.short	0x0380
        /*00ae*/ 	.short	0x002c


	//----- nvinfo : EIATTR_SW_WAR
	.align		4
.L_35:
        /*00b0*/ 	.byte	0x04, 0x36
        /*00b2*/ 	.short	(.L_37 - .L_36)
.L_36:
        /*00b4*/ 	.word	0x00000008
.L_37:


//--------------------- .nv.info._Z20update_inverse_cuda1PfS_S_S_iii --------------------------
	.section	.nv.info._Z20update_inverse_cuda1PfS_S_S_iii,"",@"SHT_CUDA_INFO"
	.sectionflags	@""
	.align	4


	//----- nvinfo : EIATTR_CUDA_API_VERSION
	.align		4
        /*0000*/ 	.byte	0x04, 0x37
        /*0002*/ 	.short	(.L_39 - .L_38)
.L_38:
        /*0004*/ 	.word	0x00000082


	//----- nvinfo : EIATTR_KPARAM_INFO
	.align		4
.L_39:
        /*0008*/ 	.byte	0x04, 0x17
        /*000a*/ 	.short	(.L_41 - .L_40)
.L_40:
        /*000c*/ 	.word	0x00000000
        /*0010*/ 	.short	0x0006
        /*0012*/ 	.short	0x0028
        /*0014*/ 	.byte	0x00, 0xf0, 0x11, 0x00


	//----- nvinfo : EIATTR_KPARAM_INFO
	.align		4
.L_41:
        /*0018*/ 	.byte	0x04, 0x17
        /*001a*/ 	.short	(.L_43 - .L_42)
.L_42:
        /*001c*/ 	.word	0x00000000
        /*0020*/ 	.short	0x0005
        /*0022*/ 	.short	0x0024
        /*0024*/ 	.byte	0x00, 0xf0, 0x11, 0x00


	//----- nvinfo : EIATTR_KPARAM_INFO
	.align		4
.L_43:
        /*0028*/ 	.byte	0x04, 0x17
        /*002a*/ 	.short	(.L_45 - .L_44)
.L_44:
        /*002c*/ 	.word	0x00000000
        /*0030*/ 	.short	0x0004
        /*0032*/ 	.short	0x0020
        /*0034*/ 	.byte	0x00, 0xf0, 0x11, 0x00


	//----- nvinfo : EIATTR_KPARAM_INFO
	.align		4
.L_45:
        /*0038*/ 	.byte	0x04, 0x17
        /*003a*/ 	.short	(.L_47 - .L_46)
.L_46:
        /*003c*/ 	.word	0x00000000
        /*0040*/ 	.short	0x0003
        /*0042*/ 	.short	0x0018
        /*0044*/ 	.byte	0x00, 0xf5, 0x21, 0x00


	//----- nvinfo : EIATTR_KPARAM_INFO
	.align		4
.L_47:
        /*0048*/ 	.byte	0x04, 0x17
        /*004a*/ 	.short	(.L_49 - .L_48)
.L_48:
        /*004c*/ 	.word	0x00000000
        /*0050*/ 	.short	0x0002
        /*0052*/ 	.short	0x0010
        /*0054*/ 	.byte	0x00, 0xf5, 0x21, 0x00


	//----- nvinfo : EIATTR_KPARAM_INFO
	.align		4
.L_49:
        /*0058*/ 	.byte	0x04, 0x17
        /*005a*/ 	.short	(.L_51 - .L_50)
.L_50:
        /*005c*/ 	.word	0x00000000
        /*0060*/ 	.short	0x0001
        /*0062*/ 	.short	0x0008
        /*0064*/ 	.byte	0x00, 0xf5, 0x21, 0x00


	//----- nvinfo : EIATTR_KPARAM_INFO
	.align		4
.L_51:
        /*0068*/ 	.byte	0x04, 0x17
        /*006a*/ 	.short	(.L_53 - .L_52)
.L_52:
        /*006c*/ 	.word	0x00000000
        /*0070*/ 	.short	0x0000
        /*0072*/ 	.short	0x0000
        /*0074*/ 	.byte	0x00, 0xf5, 0x21, 0x00


	//----- nvinfo : EIATTR_SPARSE_MMA_MASK
	.align		4
.L_53:
        /*0078*/ 	.byte	0x03, 0x50
        /*007a*/ 	.short	0x0000


	//----- nvinfo : EIATTR_MAXREG_COUNT
	.align		4
        /*007c*/ 	.byte	0x03, 0x1b
        /*007e*/ 	.short	0x00ff


	//----- nvinfo : EIATTR_NUM_BARRIERS
	.align		4
        /*0080*/ 	.byte	0x02, 0x4c
        /*0082*/ 	.byte	0x01
	.zero		1


	//----- nvinfo : EIATTR_MERCURY_ISA_VERSION
	.align		4
        /*0084*/ 	.byte	0x03, 0x5f
        /*0086*/ 	.short	0x0101


	//----- nvinfo : EIATTR_VRC_CTA_INIT_COUNT
	.align		4
        /*0088*/ 	.byte	0x02, 0x4a
	.zero		1
	.zero		1


	//----- nvinfo : EIATTR_EXIT_INSTR_OFFSETS
	.align		4
        /*008c*/ 	.byte	0x04, 0x1c
        /*008e*/ 	.short	(.L_55 - .L_54)


	//   ....[0]....
.L_54:
        /*0090*/ 	.word	0x00001570


	//----- nvinfo : EIATTR_CBANK_PARAM_SIZE
	.align		4
.L_55:
        /*0094*/ 	.byte	0x03, 0x19
        /*0096*/ 	.short	0x002c


	//----- nvinfo : EIATTR_PARAM_CBANK
	.align		4
        /*0098*/ 	.byte	0x04, 0x0a
        /*009a*/ 	.short	(.L_57 - .L_56)
	.align		4
.L_56:
        /*009c*/ 	.word	index@(.nv.constant0._Z20update_inverse_cuda1PfS_S_S_iii)
        /*00a0*/ 	.short	0x0380
        /*00a2*/ 	.short	0x002c


	//----- nvinfo : EIATTR_SW_WAR
	.align		4
.L_57:
        /*00a4*/ 	.byte	0x04, 0x36
        /*00a6*/ 	.short	(.L_59 - .L_58)
.L_58:
        /*00a8*/ 	.word	0x00000008
.L_59:


//--------------------- .nv.callgraph             --------------------------
	.section	.nv.callgraph,"",@"SHT_CUDA_CALLGRAPH"
	.align	4
	.sectionentsize	8
	.align		4
        /*0000*/ 	.word	0x00000000
	.align		4
        /*0004*/ 	.word	0xffffffff
	.align		4
        /*0008*/ 	.word	0x00000000
	.align		4
        /*000c*/ 	.word	0xfffffffe
	.align		4
        /*0010*/ 	.word	0x00000000
	.align		4
        /*0014*/ 	.word	0xfffffffd
	.align		4
        /*0018*/ 	.word	0x00000000
	.align		4
        /*001c*/ 	.word	0xfffffffc


//--------------------- .text._Z20update_inverse_cuda2PfS_S_S_iii --------------------------
	.section	.text._Z20update_inverse_cuda2PfS_S_S_iii,"ax",@progbits
	.align	128
.text._Z20update_inverse_cuda2PfS_S_S_iii:
        .type           _Z20update_inverse_cuda2PfS_S_S_iii,@function
        .size           _Z20update_inverse_cuda2PfS_S_S_iii,(.L_x_16 - _Z20update_inverse_cuda2PfS_S_S_iii)
        .other          _Z20update_inverse_cuda2PfS_S_S_iii,@"STO_CUDA_ENTRY STV_DEFAULT"
_Z20update_inverse_cuda2PfS_S_S_iii:
[----:B------:R-:W-:Y:S01]  /*0000*/  LDC R1, c[0x0][0x37c] ;  /* 0x0000df00ff017b82 */ /* 0x000fe20000000800 */
[----:B------:R-:W0:Y:S07]  /*0010*/  S2R R2, SR_TID.X ;  /* 0x0000000000027919 */ /* 0x000e2e0000002100 */
[----:B------:R-:W1:Y:S01]  /*0020*/  LDC.64 R10, c[0x0][0x390] ;  /* 0x0000e400ff0a7b82 */ /* 0x000e620000000a00 */
[----:B------:R-:W2:Y:S01]  /*0030*/  LDCU.64 UR8, c[0x0][0x358] ;  /* 0x00006b00ff0877ac */ /* 0x000ea20008000a00 */
[----:B------:R-:W0:Y:S06]  /*0040*/  S2R R3, SR_CTAID.X ;  /* 0x0000000000037919 */ /* 0x000e2c0000002500 */
[----:B------:R-:W3:Y:S01]  /*0050*/  LDC.64 R6, c[0x0][0x398] ;  /* 0x0000e600ff067b82 */ /* 0x000ee20000000a00 */
[----:B0-----:R-:W-:-:S05]  /*0060*/  LEA R3, R3, R2, 0x6 ;  /* 0x0000000203037211 */ /* 0x001fca00078e30ff */
[----:B-1----:R-:W-:-:S04]  /*0070*/  IMAD.WIDE R4, R3, 0x4, R10 ;  /* 0x0000000403047825 */ /* 0x002fc800078e020a */
[----:B---3--:R-:W-:Y:S02]  /*0080*/  IMAD.WIDE R6, R3, 0x4, R6 ;  /* 0x0000000403067825 */ /* 0x008fe400078e0206 */
[----:B--2---:R-:W2:Y:S04]  /*0090*/  LDG.E R5, desc[UR8][R4.64] ;  /* 0x0000000804057981 */ /* 0x004ea8000c1e1900 */
[----:B------:R-:W3:Y:S01]  /*00a0*/  LDG.E R6, desc[UR8][R6.64] ;  /* 0x0000000806067981 */ /* 0x000ee2000c1e1900 */
[----:B------:R-:W0:Y:S01]  /*00b0*/  S2UR UR6, SR_CgaCtaId ;  /* 0x00000000000679c3 */ /* 0x000e220000008800 */
[----:B------:R-:W-:Y:S01]  /*00c0*/  UMOV UR4, 0x400 ;  /* 0x0000040000047882 */ /* 0x000fe20000000000 */
[----:B------:R-:W-:Y:S01]  /*00d0*/  ISETP.NE.AND P0, PT, R2, RZ, PT ;  /* 0x000000ff0200720c */ /* 0x000fe20003f05270 */
[----:B------:R-:W-:Y:S01]  /*00e0*/  UIADD3 UR5, UPT, UPT, UR4, 0x100, URZ ;  /* 0x0000010004057890 */ /* 0x000fe2000fffe0ff */
[----:B------:R-:W-:Y:S01]  /*00f0*/  BSSY.RECONVERGENT B0, `(.L_x_0) ;  /* 0x000001c000007945 */ /* 0x000fe20003800200 */
[----:B0-----:R-:W-:-:S02]  /*0100*/  ULEA UR4, UR6, UR4, 0x18 ;  /* 0x0000000406047291 */ /* 0x001fc4000f8ec0ff */
[----:B------:R-:W-:-:S04]  /*0110*/  ULEA UR5, UR6, UR5, 0x18 ;  /* 0x0000000506057291 */ /* 0x000fc8000f8ec0ff */
[C---:B------:R-:W-:Y:S02]  /*0120*/  LEA R8, R2.reuse, UR4, 0x2 ;  /* 0x0000000402087c11 */ /* 0x040fe4000f8e10ff */
[----:B------:R-:W-:-:S03]  /*0130*/  LEA R9, R2, UR5, 0x2 ;  /* 0x0000000502097c11 */ /* 0x000fc6000f8e10ff */
[----:B--2---:R0:W-:Y:S04]  /*0140*/  STS [R8], R5 ;  /* 0x0000000508007388 */ /* 0x0041e80000000800 */
[----:B---3--:R0:W-:Y:S01]  /*0150*/  STS [R9], R6 ;  /* 0x0000000609007388 */ /* 0x0081e20000000800 */
[----:B------:R-:W-:Y:S05]  /*0160*/  @P0 BRA `(.L_x_1) ;  /* 0x0000000000500947 */ /* 0x000fea0003800000 */
[----:B0-----:R-:W0:Y:S02]  /*0170*/  LDC R5, c[0x0][0x3a8] ;  /* 0x0000ea00ff057b82 */ /* 0x001e240000000800 */
[----:B0-----:R-:W-:-:S06]  /*0180*/  IMAD.WIDE R4, R5, 0x4, R10 ;  /* 0x0000000405047825 */ /* 0x001fcc00078e020a */
[----:B------:R-:W2:Y:S02]  /*0190*/  LDG.E R4, desc[UR8][R4.64] ;  /* 0x0000000804047981 */ /* 0x000ea4000c1e1900 */
[----:B--2---:R-:W-:-:S05]  /*01a0*/  FADD R0, R4, 1 ;  /* 0x3f80000004007421 */ /* 0x004fca0000000000 */
[----:B------:R-:W-:-:S04]  /*01b0*/  IADD3 R6, PT, PT, R0, 0x1800000, RZ ;  /* 0x0180000000067810 */ /* 0x000fc80007ffe0ff */
[----:B------:R-:W-:-:S04]  /*01c0*/  LOP3.LUT R6, R6, 0x7f800000, RZ, 0xc0, !PT ;  /* 0x7f80000006067812 */ /* 0x000fc800078ec0ff */
[----:B------:R-:W-:-:S13]  /*01d0*/  ISETP.GT.U32.AND P0, PT, R6, 0x1ffffff, PT ;  /* 0x01ffffff0600780c */ /* 0x000fda0003f04070 */
[----:B------:R-:W-:Y:S05]  /*01e0*/  @P0 BRA `(.L_x_2) ;  /* 0x0000000000100947 */ /* 0x000fea0003800000 */
[----:B------:R-:W-:-:S07]  /*01f0*/  MOV R4, 0x210 ;  /* 0x0000021000047802 */ /* 0x000fce0000000f00 */
[----:B------:R-:W-:Y:S05]  /*0200*/  CALL.REL.NOINC `($__internal_0_$__cuda_sm20_rcp_rn_f32_slowpath) ;  /* 0x0000000400c47944 */ /* 0x000fea0003c00000 */
[----:B------:R-:W-:Y:S01]  /*0210*/  MOV R4, R0 ;  /* 0x0000000000047202 */ /* 0x000fe20000000f00 */
[----:B------:R-:W-:Y:S06]  /*0220*/  BRA `(.L_x_3) ;  /* 0x0000000000107947 */ /* 0x000fec0003800000 */
.L_x_2:
[----:B------:R-:W0:Y:S02]  /*0230*/  MUFU.RCP R5, R0 ;  /* 0x0000000000057308 */ /* 0x000e240000001000 */
[----:B0-----:R-:W-:-:S04]  /*0240*/  FFMA R4, R0, R5, -1 ;  /* 0xbf80000000047423 */ /* 0x001fc80000000005 */
[----:B------:R-:W-:-:S04]  /*0250*/  FADD.FTZ R4, -R4, -RZ ;  /* 0x800000ff04047221 */ /* 0x000fc80000010100 */
[----:B------:R-:W-:-:S07]  /*0260*/  FFMA R4, R5, R4, R5 ;  /* 0x0000000405047223 */ /* 0x000fce0000000005 */
.L_x_3:
[----:B------:R-:W0:Y:S01]  /*0270*/  S2UR UR6, SR_CgaCtaId ;  /* 0x00000000000679c3 */ /* 0x000e220000008800 */
[----:B------:R-:W-:Y:S02]  /*0280*/  UMOV UR4, 0x400 ;  /* 0x0000040000047882 */ /* 0x000fe40000000000 */
[----:B0-----:R-:W-:-:S09]  /*0290*/  ULEA UR4, UR6, UR4, 0x18 ;  /* 0x0000000406047291 */ /* 0x001fd2000f8ec0ff */
[----:B------:R1:W-:Y:S03]  /*02a0*/  STS [UR4+0x200], R4 ;  /* 0x00020004ff007988 */ /* 0x0003e60008000804 */
.L_x_1:
[----:B------:R-:W-:Y:S05]  /*02b0*/  BSYNC.RECONVERGENT B0 ;  /* 0x0000000000007941 */ /* 0x000fea0003800200 */
.L_x_0:
[----:B------:R-:W2:Y:S08]  /*02c0*/  LDC R11, c[0x0][0x3a0] ;  /* 0x0000e800ff0b7b82 */ /* 0x000eb00000000800 */
[----:B------:R-:W-:Y:S01]  /*02d0*/  BAR.SYNC.DEFER_BLOCKING 0x0 ;  /* 0x0000000000007b1d */ /* 0x000fe20000010000 */
[----:B--2---:R-:W-:-:S13]  /*02e0*/  ISETP.GE.AND P0, PT, R11, 0x40, PT ;  /* 0x000000400b00780c */ /* 0x004fda0003f06270 */
[----:B------:R-:W-:Y:S05]  /*02f0*/  @!P0 EXIT ;  /* 0x000000000000894d */ /* 0x000fea0003800000 */
[----:B------:R-:W2:Y:S01]  /*0300*/  LDCU UR4, c[0x0][0x3a4] ;  /* 0x00007480ff0477ac */ /* 0x000ea20008000800 */
[----:B------:R-:W-:-:S04]  /*0310*/  SHF.R.S32.HI R0, RZ, 0x1f, R11 ;  /* 0x0000001fff007819 */ /* 0x000fc8000001140b */
[----:B------:R-:W-:Y:S01]  /*0320*/  LEA.HI R11, R0, R11, RZ, 0x6 ;  /* 0x0000000b000b7211 */ /* 0x000fe200078f30ff */
[----:B------:R-:W-:-:S03]  /*0330*/  HFMA2 R0, -RZ, RZ, 0, 0 ;  /* 0x00000000ff007431 */ /* 0x000fc600000001ff */
[----:B------:R-:W-:Y:S01]  /*0340*/  SHF.R.S32.HI R11, RZ, 0x6, R11 ;  /* 0x00000006ff0b7819 */ /* 0x000fe2000001140b */
[----:B--2---:R-:W-:-:S12]  /*0350*/  USHF.L.U32 UR4, UR4, 0x6, URZ ;  /* 0x0000000604047899 */ /* 0x004fd800080006ff */
.L_x_5:
[----:B01-3--:R-:W0:Y:S01]  /*0360*/  LDC.64 R4, c[0x0][0x398] ;  /* 0x0000e600ff047b82 */ /* 0x00be220000000a00 */
[----:B------:R-:W-:-:S05]  /*0370*/  LEA R7, R0, R2, 0x6 ;  /* 0x0000000200077211 */ /* 0x000fca00078e30ff */
[----:B0-----:R-:W-:-:S06]  /*0380*/  IMAD.WIDE.U32 R4, R7, 0x4, R4 ;  /* 0x0000000407047825 */ /* 0x001fcc00078e0004 */
[----:B------:R-:W2:Y:S01]  /*0390*/  LDG.E R5, desc[UR8][R4.64] ;  /* 0x0000000804057981 */ /* 0x000ea2000c1e1900 */
[----:B------:R-:W0:Y:S01]  /*03a0*/  S2UR UR7, SR_CgaCtaId ;  /* 0x00000000000779c3 */ /* 0x000e220000008800 */
[----:B------:R-:W-:Y:S01]  /*03b0*/  UMOV UR6, 0x400 ;  /* 0x0000040000067882 */ /* 0x000fe20000000000 */
[C---:B------:R-:W-:Y:S01]  /*03c0*/  IMAD R12, R0.reuse, UR4, R3 ;  /* 0x00000004000c7c24 */ /* 0x040fe2000f8e0203 */
[----:B------:R-:W-:Y:S02]  /*03d0*/  IADD3 R0, PT, PT, R0, 0x1, RZ ;  /* 0x0000000100007810 */ /* 0x000fe40007ffe0ff */
[----:B------:R-:W-:Y:S02]  /*03e0*/  MOV R14, 0x20 ;  /* 0x00000020000e7802 */ /* 0x000fe40000000f00 */
[----:B------:R-:W-:Y:S01]  /*03f0*/  ISETP.NE.AND P1, PT, R0, R11, PT ;  /* 0x0000000b0000720c */ /* 0x000fe20003f25270 */
[----:B0-----:R-:W-:-:S09]  /*0400*/  ULEA UR6, UR7, UR6, 0x18 ;  /* 0x0000000607067291 */ /* 0x001fd2000f8ec0ff */
[----:B------:R-:W2:Y:S02]  /*0410*/  LDS R6, [UR6+0x200] ;  /* 0x00020006ff067984 */ /* 0x000ea40008000800 */
[----:B--2---:R-:W-:-:S05]  /*0420*/  FMUL R6, R6, R5 ;  /* 0x0000000506067220 */ /* 0x004fca0000400000 */
[----:B------:R0:W-:Y:S01]  /*0430*/  STS [R9], R6 ;  /* 0x0000000609007388 */ /* 0x0001e20000000800 */
[----:B------:R-:W-:Y:S06]  /*0440*/  BAR.SYNC.DEFER_BLOCKING 0x0 ;  /* 0x0000000000007b1d */ /* 0x000fec0000010000 */
[----:B------:R0:W1:Y:S02]  /*0450*/  LDS R10, [R8] ;  /* 0x00000000080a7984 */ /* 0x0000640000000800 */
.L_x_4:
[----:B---3--:R-:W2:Y:S01]  /*0460*/  LDC.64 R18, c[0x0][0x380] ;  /* 0x0000e000ff127b82 */ /* 0x008ea20000000a00 */
[----:B0-----:R-:W1:Y:S07]  /*0470*/  LDS.128 R4, [R14+UR5+-0x20] ;  /* 0xffffe0050e047984 */ /* 0x001e6e0008000c00 */
[----:B------:R-:W0:Y:S01]  /*0480*/  LDC R13, c[0x0][0x3a4] ;  /* 0x0000e900ff0d7b82 */ /* 0x000e220000000800 */
[----:B--2---:R-:W-:-:S05]  /*0490*/  IMAD.WIDE R18, R12, 0x4, R18 ;  /* 0x000000040c127825 */ /* 0x004fca00078e0212 */
[----:B------:R-:W1:Y:S01]  /*04a0*/  LDG.E R15, desc[UR8][R18.64] ;  /* 0x00000008120f7981 */ /* 0x000e62000c1e1900 */
[----:B0-----:R-:W-:-:S04]  /*04b0*/  IMAD.WIDE R16, R13, 0x4, R18 ;  /* 0x000000040d107825 */ /* 0x001fc800078e0212 */
[----:B-1----:R-:W-:-:S05]  /*04c0*/  FFMA R15, -R10, R4, R15 ;  /* 0x000000040a0f7223 */ /* 0x002fca000000010f */
[----:B------:R0:W-:Y:S04]  /*04d0*/  STG.E desc[UR8][R18.64], R15 ;  /* 0x0000000f12007986 */ /* 0x0001e8000c101908 */
[----:B------:R-:W2:Y:S02]  /*04e0*/  LDG.E R21, desc[UR8][R16.64] ;  /* 0x0000000810157981 */ /* 0x000ea4000c1e1900 */
[----:B--2---:R-:W-:Y:S01]  /*04f0*/  FFMA R25, -R10, R5, R21 ;  /* 0x000000050a197223 */ /* 0x004fe20000000115 */
[----:B------:R-:W-:-:S04]  /*0500*/  IMAD.WIDE R20, R13, 0x4, R16 ;  /* 0x000000040d147825 */ /* 0x000fc800078e0210 */
[----:B------:R1:W-:Y:S04]  /*0510*/  STG.E desc[UR8][R16.64], R25 ;  /* 0x0000001910007986 */ /* 0x0003e8000c101908 */
[----:B------:R-:W2:Y:S01]  /*0520*/  LDG.E R5, desc[UR8][R20.64] ;  /* 0x0000000814057981 */ /* 0x000ea2000c1e1900 */
[----:B------:R-:W-:-:S04]  /*0530*/  IMAD.WIDE R22, R13, 0x4, R20 ;  /* 0x000000040d167825 */ /* 0x000fc800078e0214 */
[----:B--2---:R-:W-:-:S05]  /*0540*/  FFMA R27, -R10, R6, R5 ;  /* 0x000000060a1b7223 */ /* 0x004fca0000000105 */
[----:B------:R-:W-:Y:S04]  /*0550*/  STG.E desc[UR8][R20.64], R27 ;  /* 0x0000001b14007986 */ /* 0x000fe8000c101908 */
[----:B------:R-:W2:Y:S01]  /*0560*/  LDG.E R5, desc[UR8][R22.64] ;  /* 0x0000000816057981 */ /* 0x000ea2000c1e1900 */
[----:B0-----:R-:W-:-:S04]  /*0570*/  IMAD.WIDE R18, R13, 0x4, R22 ;  /* 0x000000040d127825 */ /* 0x001fc800078e0216 */
[----:B--2---:R-:W-:Y:S02]  /*0580*/  FFMA R29, -R10, R7, R5 ;  /* 0x000000070a1d7223 */ /* 0x004fe40000000105 */
[----:B------:R-:W0:Y:S04]  /*0590*/  LDS.128 R4, [R14+UR5+-0x10] ;  /* 0xfffff0050e047984 */ /* 0x000e280008000c00 */
[----:B------:R2:W-:Y:S04]  /*05a0*/  STG.E desc[UR8][R22.64], R29 ;  /* 0x0000001d16007986 */ /* 0x0005e8000c101908 */
[----:B------:R-:W0:Y:S01]  /*05b0*/  LDG.E R15, desc[UR8][R18.64] ;  /* 0x00000008120f7981 */ /* 0x000e22000c1e1900 */
[----:B-1----:R-:W-:-:S04]  /*05c0*/  IMAD.WIDE R16, R13, 0x4, R18 ;  /* 0x000000040d107825 */ /* 0x002fc800078e0212 */
[----:B0-----:R-:W-:-:S05]  /*05d0*/  FFMA R15, -R10, R4, R15 ;  /* 0x000000040a0f7223 */ /* 0x001fca000000010f */
[----:B------:R0:W-:Y:S04]  /*05e0*/  STG.E desc[UR8][R18.64], R15 ;  /* 0x0000000f12007986 */ /* 0x0001e8000c101908 */
[----:B------:R-:W3:Y:S01]  /*05f0*/  LDG.E R25, desc[UR8][R16.64] ;  /* 0x0000000810197981 */ /* 0x000ee2000c1e1900 */
[----:B------:R-:W-:-:S04]  /*0600*/  IMAD.WIDE R20, R13, 0x4, R16 ;  /* 0x000000040d147825 */ /* 0x000fc800078e0210 */
[----:B---3--:R-:W-:-:S05]  /*0610*/  FFMA R25, -R10, R5, R25 ;  /* 0x000000050a197223 */ /* 0x008fca0000000119 */
[----:B------:R1:W-:Y:S04]  /*0620*/  STG.E desc[UR8][R16.64], R25 ;  /* 0x0000001910007986 */ /* 0x0003e8000c101908 */
[----:B------:R-:W3:Y:S01]  /*0630*/  LDG.E R5, desc[UR8][R20.64] ;  /* 0x0000000814057981 */ /* 0x000ee2000c1e1900 */
[----:B--2---:R-:W-:-:S04]  /*0640*/  IMAD.WIDE R22, R13, 0x4, R20 ;  /* 0x000000040d167825 */ /* 0x004fc800078e0214 */
[----:B---3--:R-:W-:-:S05]  /*0650*/  FFMA R27, -R10, R6, R5 ;  /* 0x000000060a1b7223 */ /* 0x008fca0000000105 */
[----:B------:R-:W-:Y:S04]  /*0660*/  STG.E desc[UR8][R20.64], R27 ;  /* 0x0000001b14007986 */ /* 0x000fe8000c101908 */
[----:B------:R-:W2:Y:S01]  /*0670*/  LDG.E R5, desc[UR8][R22.64] ;  /* 0x0000000816057981 */ /* 0x000ea2000c1e1900 */
[----:B0-----:R-:W-:-:S04]  /*0680*/  IMAD.WIDE R18, R13, 0x4, R22 ;  /* 0x000000040d127825 */ /* 0x001fc800078e0216 */
[----:B--2---:R-:W-:Y:S02]  /*0690*/  FFMA R29, -R10, R7, R5 ;  /* 0x000000070a1d7223 */ /* 0x004fe40000000105 */
[----:B------:R-:W0:Y:S04]  /*06a0*/  LDS.128 R4, [R14+UR5] ;  /* 0x000000050e047984 */ /* 0x000e280008000c00 */
        /* <DEDUP_REMOVED lines=16> */
[----:B------:R-:W0:Y:S04]  /*07b0*/  LDS.128 R4, [R14+UR5+0x10] ;  /* 0x000010050e047984 */ /* 0x000e280008000c00 */
[----:B------:R2:W-:Y:S04]  /*07c0*/  STG.E desc[UR8][R22.64], R29 ;  /* 0x0000001d16007986 */ /* 0x0005e8000c101908 */
[----:B------:R-:W0:Y:S01]  /*07d0*/  LDG.E R15, desc[UR8][R18.64] ;  /* 0x00000008120f7981 */ /* 0x000e22000c1e1900 */
[----:B-1----:R-:W-:-:S04]  /*07e0*/  IMAD.WIDE R16, R13, 0x4, R18 ;  /* 0x000000040d107825 */ /* 0x002fc800078e0212 */
[----:B0-----:R-:W-:-:S05]  /*07f0*/  FFMA R15, -R10, R4, R15 ;  /* 0x000000040a0f7223 */ /* 0x001fca000000010f */
[----:B------:R3:W-:Y:S04]  /*0800*/  STG.E desc[UR8][R18.64], R15 ;  /* 0x0000000f12007986 */ /* 0x0007e8000c101908 */
[----:B------:R-:W4:Y:S02]  /*0810*/  LDG.E R25, desc[UR8][R16.64] ;  /* 0x0000000810197981 */ /* 0x000f24000c1e1900 */
[----:B----4-:R-:W-:Y:S01]  /*0820*/  FFMA R25, -R10, R5, R25 ;  /* 0x000000050a197223 */ /* 0x010fe20000000119 */
[----:B------:R-:W-:-:S04]  /*0830*/  IMAD.WIDE R4, R13, 0x4, R16 ;  /* 0x000000040d047825 */ /* 0x000fc800078e0210 */
[----:B------:R3:W-:Y:S04]  /*0840*/  STG.E desc[UR8][R16.64], R25 ;  /* 0x0000001910007986 */ /* 0x0007e8000c101908 */
[----:B------:R-:W2:Y:S02]  /*0850*/  LDG.E R21, desc[UR8][R4.64] ;  /* 0x0000000804157981 */ /* 0x000ea4000c1e1900 */
[----:B--2---:R-:W-:Y:S01]  /*0860*/  FFMA R23, -R10, R6, R21 ;  /* 0x000000060a177223 */ /* 0x004fe20000000115 */
[----:B------:R-:W-:-:S04]  /*0870*/  IMAD.WIDE R20, R13, 0x4, R4 ;  /* 0x000000040d147825 */ /* 0x000fc800078e0204 */
[----:B------:R3:W-:Y:S04]  /*0880*/  STG.E desc[UR8][R4.64], R23 ;  /* 0x0000001704007986 */ /* 0x0007e8000c101908 */
[----:B------:R-:W2:Y:S01]  /*0890*/  LDG.E R27, desc[UR8][R20.64] ;  /* 0x00000008141b7981 */ /* 0x000ea2000c1e1900 */
[----:B------:R-:W-:Y:S02]  /*08a0*/  IADD3 R14, PT, PT, R14, 0x40, RZ ;  /* 0x000000400e0e7810 */ /* 0x000fe40007ffe0ff */
[----:B------:R-:W-:Y:S02]  /*08b0*/  LEA R12, R13, R12, 0x4 ;  /* 0x0000000c0d0c7211 */ /* 0x000fe400078e20ff */
[----:B------:R-:W-:Y:S01]  /*08c0*/  ISETP.NE.AND P0, PT, R14, 0x120, PT ;  /* 0x000001200e00780c */ /* 0x000fe20003f05270 */
[----:B--2---:R-:W-:-:S05]  /*08d0*/  FFMA R7, -R10, R7, R27 ;  /* 0x000000070a077223 */ /* 0x004fca000000011b */
[----:B------:R3:W-:Y:S07]  /*08e0*/  STG.E desc[UR8][R20.64], R7 ;  /* 0x0000000714007986 */ /* 0x0007ee000c101908 */
[----:B------:R-:W-:Y:S05]  /*08f0*/  @P0 BRA `(.L_x_4) ;  /* 0xfffffff800d80947 */ /* 0x000fea000383ffff */
[----:B------:R-:W-:Y:S05]  /*0900*/  @P1 BRA `(.L_x_5) ;  /* 0xfffffff800941947 */ /* 0x000fea000383ffff */
[----:B------:R-:W-:Y:S05]  /*0910*/  EXIT ;  /* 0x000000000000794d */ /* 0x000fea0003800000 */
        .weak           $__internal_0_$__cuda_sm20_rcp_rn_f32_slowpath
        .type           $__internal_0_$__cuda_sm20_rcp_rn_f32_slowpath,@function
        .size           $__internal_0_$__cuda_sm20_rcp_rn_f32_slowpath,(.L_x_16 - $__internal_0_$__cuda_sm20_rcp_rn_f32_slowpath)
$__internal_0_$__cuda_sm20_rcp_rn_f32_slowpath:
[----:B------:R-:W-:-:S04]  /*0920*/  SHF.L.U32 R5, R0, 0x1, RZ ;  /* 0x0000000100057819 */ /* 0x000fc800000006ff */
[----:B------:R-:W-:-:S04]  /*0930*/  SHF.R.U32.HI R5, RZ, 0x18, R5 ;  /* 0x00000018ff057819 */ /* 0x000fc80000011605 */
[----:B------:R-:W-:-:S13]  /*0940*/  ISETP.NE.U32.AND P0, PT, R5, RZ, PT ;  /* 0x000000ff0500720c */ /* 0x000fda0003f05070 */
[----:B------:R-:W-:Y:S05]  /*0950*/  @P0 BRA `(.L_x_6) ;  /* 0x00000000002c0947 */ /* 0x000fea0003800000 */
[----:B------:R-:W-:-:S04]  /*0960*/  SHF.L.U32 R5, R0, 0x1, RZ ;  /* 0x0000000100057819 */ /* 0x000fc800000006ff */
[----:B------:R-:W-:-:S13]  /*0970*/  ISETP.NE.AND P0, PT, R5, RZ, PT ;  /* 0x000000ff0500720c */ /* 0x000fda0003f05270 */
[----:B------:R2:W3:Y:S01]  /*0980*/  @!P0 MUFU.RCP R5, R0 ;  /* 0x0000000000058308 */ /* 0x0004e20000001000 */
[----:B------:R-:W-:Y:S05]  /*0990*/  @!P0 BRA `(.L_x_7) ;  /* 0x0000000000a48947 */ /* 0x000fea0003800000 */
[----:B------:R-:W-:-:S04]  /*09a0*/  FFMA R6, R0, 1.84467440737095516160e+19, RZ ;  /* 0x5f80000000067823 */ /* 0x000fc800000000ff */
[----:B---3--:R-:W2:Y:S02]  /*09b0*/  MUFU.RCP R5, R6 ;  /* 0x0000000600057308 */ /* 0x008ea40000001000 */
[----:B--2---:R-:W-:-:S04]  /*09c0*/  FFMA R0, R6, R5, -1 ;  /* 0xbf80000006007423 */ /* 0x004fc80000000005 */
[----:B------:R-:W-:-:S04]  /*09d0*/  FADD.FTZ R0, -R0, -RZ ;  /* 0x800000ff00007221 */ /* 0x000fc80000010100 */
[----:B------:R-:W-:-:S04]  /*09e0*/  FFMA R0, R5, R0, R5 ;  /* 0x0000000005007223 */ /* 0x000fc80000000005 */
[----:B------:R-:W-:Y:S01]  /*09f0*/  FFMA R5, R0, 1.84467440737095516160e+19, RZ ;  /* 0x5f80000000057823 */ /* 0x000fe200000000ff */
[----:B------:R-:W-:Y:S06]  /*0a00*/  BRA `(.L_x_7) ;  /* 0x0000000000887947 */ /* 0x000fec0003800000 */
.L_x_6:
[----:B------:R-:W-:-:S04]  /*0a10*/  IADD3 R6, PT, PT, R5, -0xfd, RZ ;  /* 0xffffff0305067810 */ /* 0x000fc80007ffe0ff */
[----:B------:R-:W-:-:S13]  /*0a20*/  ISETP.GT.U32.AND P0, PT, R6, 0x1, PT ;  /* 0x000000010600780c */ /* 0x000fda0003f04070 */
[----:B------:R-:W-:Y:S05]  /*0a30*/  @P0 BRA `(.L_x_8) ;  /* 0x0000000000780947 */ /* 0x000fea0003800000 */
[----:B------:R-:W-:Y:S02]  /*0a40*/  LOP3.LUT R7, R0, 0x7fffff, RZ, 0xc0, !PT ;  /* 0x007fffff00077812 */ /* 0x000fe400078ec0ff */
[----:B------:R-:W-:Y:S02]  /*0a50*/  MOV R13, 0x3 ;  /* 0x00000003000d7802 */ /* 0x000fe40000000f00 */
[----:B------:R-:W-:Y:S02]  /*0a60*/  LOP3.LUT R7, R7, 0x3f800000, RZ, 0xfc, !PT ;  /* 0x3f80000007077812 */ /* 0x000fe400078efcff */
[----:B------:R-:W-:Y:S02]  /*0a70*/  SHF.L.U32 R14, R13, R6, RZ ;  /* 0x000000060d0e7219 */ /* 0x000fe400000006ff */
[----:B------:R-:W0:Y:S02]  /*0a80*/  MUFU.RCP R10, R7 ;  /* 0x00000007000a7308 */ /* 0x000e240000001000 */
[----:B0-----:R-:W-:-:S04]  /*0a90*/  FFMA R11, R7, R10, -1 ;  /* 0xbf800000070b7423 */ /* 0x001fc8000000000a */
[----:B------:R-:W-:-:S04]  /*0aa0*/  FADD.FTZ R11, -R11, -RZ ;  /* 0x800000ff0b0b7221 */ /* 0x000fc80000010100 */
[CCC-:B------:R-:W-:Y:S01]  /*0ab0*/  FFMA.RM R12, R10.reuse, R11.reuse, R10.reuse ;  /* 0x0000000b0a0c7223 */ /* 0x1c0fe2000000400a */
[----:B------:R-:W-:-:S04]  /*0ac0*/  FFMA.RP R11, R10, R11, R10 ;  /* 0x0000000b0a0b7223 */ /* 0x000fc8000000800a */
[C---:B------:R-:W-:Y:S02]  /*0ad0*/  LOP3.LUT R10, R12.reuse, 0x7fffff, RZ, 0xc0, !PT ;  /* 0x007fffff0c0a7812 */ /* 0x040fe400078ec0ff */
[----:B------:R-:W-:Y:S02]  /*0ae0*/  FSETP.NEU.FTZ.AND P0, PT, R12, R11, PT ;  /* 0x0000000b0c00720b */ /* 0x000fe40003f1d000 */
[----:B------:R-:W-:Y:S02]  /*0af0*/  LOP3.LUT R11, R10, 0x800000, RZ, 0xfc, !PT ;  /* 0x008000000a0b7812 */ /* 0x000fe400078efcff */
[----:B------:R-:W-:Y:S02]  /*0b00*/  SEL R10, RZ, 0xffffffff, !P0 ;  /* 0xffffffffff0a7807 */ /* 0x000fe40004000000 */
[----:B------:R-:W-:Y:S02]  /*0b10*/  LOP3.LUT R7, R14, R11, RZ, 0xc0, !PT ;  /* 0x0000000b0e077212 */ /* 0x000fe400078ec0ff */
[----:B------:R-:W-:-:S02]  /*0b20*/  IADD3 R10, PT, PT, -R10, RZ, RZ ;  /* 0x000000ff0a0a7210 */ /* 0x000fc40007ffe1ff */
[-C--:B------:R-:W-:Y:S02]  /*0b30*/  SHF.R.U32.HI R7, RZ, R6.reuse, R7 ;  /* 0x00000006ff077219 */ /* 0x080fe40000011607 */
[----:B------:R-:W-:Y:S02]  /*0b40*/  LOP3.LUT P1, RZ, R10, R6, R11, 0xf8, !PT ;  /* 0x000000060aff7212 */ /* 0x000fe4000782f80b */
[C---:B------:R-:W-:Y:S02]  /*0b50*/  LOP3.LUT P0, RZ, R7.reuse, 0x1, RZ, 0xc0, !PT ;  /* 0x0000000107ff7812 */ /* 0x040fe4000780c0ff */
[----:B------:R-:W-:-:S04]  /*0b60*/  LOP3.LUT P2, RZ, R7, 0x2, RZ, 0xc0, !PT ;  /* 0x0000000207ff7812 */ /* 0x000fc8000784c0ff */
[----:B------:R-:W-:Y:S02]  /*0b70*/  PLOP3.LUT P0, PT, P0, P1, P2, 0xe0, 0x0 ;  /* 0x000000000000781c */ /* 0x000fe40000703c20 */
[----:B------:R-:W-:Y:S02]  /*0b80*/  LOP3.LUT P1, RZ, R0, 0x7fffff, RZ, 0xc0, !PT ;  /* 0x007fffff00ff7812 */ /* 0x000fe4000782c0ff */
[----:B------:R-:W-:-:S04]  /*0b90*/  SEL R6, RZ, 0x1, !P0 ;  /* 0x00000001ff067807 */ /* 0x000fc80004000000 */
[----:B------:R-:W-:-:S04]  /*0ba0*/  IADD3 R6, PT, PT, -R6, RZ, RZ ;  /* 0x000000ff06067210 */ /* 0x000fc80007ffe1ff */
[----:B------:R-:W-:Y:S02]  /*0bb0*/  ISETP.GE.AND P0, PT, R6, RZ, PT ;  /* 0x000000ff0600720c */ /* 0x000fe40003f06270 */
[----:B------:R-:W-:-:S04]  /*0bc0*/  IADD3 R6, PT, PT, R5, -0xfc, RZ ;  /* 0xffffff0405067810 */ /* 0x000fc80007ffe0ff */
[----:B------:R-:W-:-:S07]  /*0bd0*/  SHF.R.U32.HI R5, RZ, R6, R11 ;  /* 0x00000006ff057219 */ /* 0x000fce000001160b */
[----:B------:R-:W-:-:S04]  /*0be0*/  @!P0 IADD3 R5, PT, PT, R5, 0x1, RZ ;  /* 0x0000000105058810 */ /* 0x000fc80007ffe0ff */
[----:B------:R-:W-:-:S04]  /*0bf0*/  @!P1 SHF.L.U32 R5, R5, 0x1, RZ ;  /* 0x0000000105059819 */ /* 0x000fc800000006ff */
[----:B------:R-:W-:Y:S01]  /*0c00*/  LOP3.LUT R5, R5, 0x80000000, R0, 0xf8, !PT ;  /* 0x8000000005057812 */ /* 0x000fe200078ef800 */
[----:B------:R-:W-:Y:S06]  /*0c10*/  BRA `(.L_x_7) ;  /* 0x0000000000047947 */ /* 0x000fec0003800000 */
.L_x_8:
[----:B------:R0:W1:Y:S02]  /*0c20*/  MUFU.RCP R5, R0 ;  /* 0x0000000000057308 */ /* 0x0000640000001000 */
.L_x_7:
[----:B0123--:R-:W-:Y:S01]  /*0c30*/  MOV R0, R5 ;  /* 0x0000000500007202 */ /* 0x00ffe20000000f00 */
[----:B------:R-:W-:-:S04]  /*0c40*/  HFMA2 R5, -RZ, RZ, 0, 0 ;  /* 0x00000000ff057431 */ /* 0x000fc800000001ff */
[----:B------:R-:W-:Y:S05]  /*0c50*/  RET.REL.NODEC R4 `(_Z20update_inverse_cuda2PfS_S_S_iii) ;  /* 0xfffffff004e87950 */ /* 0x000fea0003c3ffff */
.L_x_9:
[----:B------:R-:W-:-:S00]  /*0c60*/  BRA `(.L_x_9) ;  /* 0xfffffffc00fc7947 */ /* 0x000fc0000383ffff */
[----:B------:R-:W-:-:S00]  /*0c70*/  NOP ;  /* 0x0000000000007918 */ /* 0x000fc00000000000 */
        /* <DEDUP_REMOVED lines=8> */
.L_x_16:


//--------------------- .text._Z20update_inverse_cuda1PfS_S_S_iii --------------------------
	.section	.text._Z20update_inverse_cuda1PfS_S_S_iii,"ax",@progbits
	.align	128
.text._Z20update_inverse_cuda1PfS_S_S_iii:
        .type           _Z20update_inverse_cuda1PfS_S_S_iii,@function
        .size           _Z20update_inverse_cuda1PfS_S_S_iii,(.L_x_18 - _Z20update_inverse_cuda1PfS_S_S_iii)
        .other          _Z20update_inverse_cuda1PfS_S_S_iii,@"STO_CUDA_ENTRY STV_DEFAULT"
_Z20update_inverse_cuda1PfS_S_S_iii:
[----:B------:R-:W-:Y:S01]  /*0000*/  LDC R1, c[0x0][0x37c] ;  /* 0x0000df00ff017b82 */ /* 0x000fe20000000800 */
[----:B------:R-:W0:Y:S07]  /*0010*/  S2R R0, SR_TID.X ;  /* 0x0000000000007919 */ /* 0x000e2e0000002100 */
[----:B------:R-:W1:Y:S01]  /*0020*/  S2UR UR7, SR_CgaCtaId ;  /* 0x00000000000779c3 */ /* 0x000e620000008800 */
[----:B------:R-:W-:Y:S01]  /*0030*/  UMOV UR4, 0x400 ;  /* 0x0000040000047882 */ /* 0x000fe20000000000 */
[----:B------:R-:W2:Y:S01]  /*0040*/  LDCU UR10, c[0x0][0x3a0] ;  /* 0x00007400ff0a77ac */ /* 0x000ea20008000800 */
[----:B------:R-:W3:Y:S05]  /*0050*/  LDCU.64 UR12, c[0x0][0x358] ;  /* 0x00006b00ff0c77ac */ /* 0x000eea0008000a00 */
[----:B------:R-:W4:Y:S08]  /*0060*/  S2UR UR5, SR_CTAID.X ;  /* 0x00000000000579c3 */ /* 0x000f300000002500 */
[----:B------:R-:W5:Y:S01]  /*0070*/  LDC R3, c[0x0][0x3a8] ;  /* 0x0000ea00ff037b82 */ /* 0x000f620000000800 */
[----:B--2---:R-:W-:-:S02]  /*0080*/  USHF.R.S32.HI UR6, URZ, 0x1f, UR10 ;  /* 0x0000001fff067899 */ /* 0x004fc4000801140a */
[----:B-1----:R-:W-:Y:S02]  /*0090*/  ULEA UR8, UR7, UR4, 0x18 ;  /* 0x0000000407087291 */ /* 0x002fe4000f8ec0ff */
[----:B------:R-:W-:-:S04]  /*00a0*/  ULEA.HI UR6, UR6, UR10, URZ, 0x6 ;  /* 0x0000000a06067291 */ /* 0x000fc8000f8f30ff */
[----:B------:R-:W-:Y:S01]  /*00b0*/  USHF.R.S32.HI UR6, URZ, 0x6, UR6 ;  /* 0x00000006ff067899 */ /* 0x000fe20008011406 */
[----:B0-----:R-:W-:Y:S01]  /*00c0*/  LEA R2, R0, UR8, 0x2 ;  /* 0x0000000800027c11 */ /* 0x001fe2000f8e10ff */
[----:B----4-:R-:W-:-:S04]  /*00d0*/  USHF.L.U32 UR5, UR5, 0x6, URZ ;  /* 0x0000000605057899 */ /* 0x010fc800080006ff */
[----:B------:R-:W-:Y:S01]  /*00e0*/  UIADD3 UR9, UPT, UPT, UR5, 0x40, URZ ;  /* 0x0000004005097890 */ /* 0x000fe2000fffe0ff */
[----:B------:R0:W-:Y:S01]  /*00f0*/  STS [R2], RZ ;  /* 0x000000ff02007388 */ /* 0x0001e20000000800 */
[----:B-----5:R-:W-:-:S04]  /*0100*/  ISETP.GE.U32.AND P1, PT, R3, UR5, PT ;  /* 0x0000000503007c0c */ /* 0x020fc8000bf26070 */
[----:B------:R-:W-:Y:S02]  /*0110*/  ISETP.LT.U32.AND P0, PT, R3, UR9, PT ;  /* 0x0000000903007c0c */ /* 0x000fe4000bf01070 */
[----:B------:R-:W-:-:S11]  /*0120*/  IADD3 R3, PT, PT, R0, UR5, RZ ;  /* 0x0000000500037c10 */ /* 0x000fd6000fffe0ff */
[----:B0--3--:R-:W-:Y:S05]  /*0130*/  @P0 BRA P1, `(.L_x_10) ;  /* 0x0000000c00b00947 */ /* 0x009fea0000800000 */
[----:B------:R-:W-:-:S09]  /*0140*/  UISETP.GE.AND UP0, UPT, UR10, 0x40, UPT ;  /* 0x000000400a00788c */ /* 0x000fd2000bf06270 */
[----:B------:R-:W-:Y:S05]  /*0150*/  BRA.U !UP0, `(.L_x_11) ;  /* 0x0000001108f07547 */ /* 0x000fea000b800000 */
[----:B------:R-:W-:-:S04]  /*0160*/  UIADD3 UR4, UPT, UPT, UR4, 0x200, URZ ;  /* 0x0000020004047890 */ /* 0x000fc8000fffe0ff */
[----:B------:R-:W-:-:S06]  /*0170*/  ULEA UR4, UR7, UR4, 0x18 ;  /* 0x0000000407047291 */ /* 0x000fcc000f8ec0ff */
[----:B------:R-:W-:Y:S01]  /*0180*/  LEA R16, R0, UR4, 0x2 ;  /* 0x0000000400107c11 */ /* 0x000fe2000f8e10ff */
[----:B------:R-:W-:-:S06]  /*0190*/  UMOV UR4, URZ ;  /* 0x000000ff00047c82 */ /* 0x000fcc0008000000 */
.L_x_12:
[----:B0-----:R-:W0:Y:S01]  /*01a0*/  LDC.64 R4, c[0x0][0x388] ;  /* 0x0000e200ff047b82 */ /* 0x001e220000000a00 */
[----:B------:R-:W-:-:S06]  /*01b0*/  USHF.L.U32 UR5, UR4, 0x6, URZ ;  /* 0x0000000604057899 */ /* 0x000fcc00080006ff */
[----:B------:R-:W-:Y:S01]  /*01c0*/  IADD3 R7, PT, PT, R0, UR5, RZ ;  /* 0x0000000500077c10 */ /* 0x000fe2000fffe0ff */
[----:B------:R-:W1:Y:S08]  /*01d0*/  LDC R12, c[0x0][0x3a4] ;  /* 0x0000e900ff0c7b82 */ /* 0x000e700000000800 */
[----:B------:R-:W2:Y:S01]  /*01e0*/  LDC.64 R14, c[0x0][0x380] ;  /* 0x0000e000ff0e7b82 */ /* 0x000ea20000000a00 */
[----:B0-----:R-:W-:-:S05]  /*01f0*/  IMAD.WIDE.U32 R4, R7, 0x4, R4 ;  /* 0x0000000407047825 */ /* 0x001fca00078e0004 */
[----:B------:R0:W3:Y:S01]  /*0200*/  LDG.E R9, desc[UR12][R4.64] ;  /* 0x0000000c04097981 */ /* 0x0000e2000c1e1900 */
[----:B-1----:R-:W-:-:S04]  /*0210*/  IMAD R7, R12, UR5, R3 ;  /* 0x000000050c077c24 */ /* 0x002fc8000f8e0203 */
[----:B--2---:R-:W-:-:S04]  /*0220*/  IMAD.WIDE R6, R7, 0x4, R14 ;  /* 0x0000000407067825 */ /* 0x004fc800078e020e */
[----:B------:R-:W-:-:S04]  /*0230*/  IMAD.WIDE R28, R12, 0x4, R6 ;  /* 0x000000040c1c7825 */ /* 0x000fc800078e0206 */
[----:B------:R-:W-:-:S04]  /*0240*/  IMAD.WIDE R20, R12, 0x4, R28 ;  /* 0x000000040c147825 */ /* 0x000fc800078e021c */
[----:B0-----:R-:W-:-:S04]  /*0250*/  IMAD.WIDE R4, R12, 0x4, R20 ;  /* 0x000000040c047825 */ /* 0x001fc800078e0214 */
[----:B------:R-:W-:-:S04]  /*0260*/  IMAD.WIDE R22, R12, 0x4, R4 ;  /* 0x000000040c167825 */ /* 0x000fc800078e0204 */
[----:B------:R-:W-:-:S04]  /*0270*/  IMAD.WIDE R24, R12, 0x4, R22 ;  /* 0x000000040c187825 */ /* 0x000fc800078e0216 */
[C---:B------:R-:W-:Y:S01]  /*0280*/  IMAD.WIDE R32, R12.reuse, 0x4, R24 ;  /* 0x000000040c207825 */ /* 0x040fe200078e0218 */
[----:B---3--:R0:W-:Y:S01]  /*0290*/  STS [R16], R9 ;  /* 0x0000000910007388 */ /* 0x0081e20000000800 */
[----:B------:R-:W-:Y:S06]  /*02a0*/  BAR.SYNC.DEFER_BLOCKING 0x0 ;  /* 0x0000000000007b1d */ /* 0x000fec0000010000 */
[----:B------:R-:W2:Y:S04]  /*02b0*/  LDG.E R17, desc[UR12][R6.64] ;  /* 0x0000000c06117981 */ /* 0x000ea8000c1e1900 */
[----:B------:R-:W3:Y:S04]  /*02c0*/  LDG.E R28, desc[UR12][R28.64] ;  /* 0x0000000c1c1c7981 */ /* 0x000ee8000c1e1900 */
[----:B------:R-:W4:Y:S04]  /*02d0*/  LDG.E R19, desc[UR12][R20.64] ;  /* 0x0000000c14137981 */ /* 0x000f28000c1e1900 */
[----:B------:R1:W5:Y:S04]  /*02e0*/  LDG.E R18, desc[UR12][R4.64] ;  /* 0x0000000c04127981 */ /* 0x000368000c1e1900 */
[----:B------:R-:W5:Y:S04]  /*02f0*/  LDG.E R11, desc[UR12][R22.64] ;  /* 0x0000000c160b7981 */ /* 0x000f68000c1e1900 */
[----:B------:R-:W5:Y:S04]  /*0300*/  LDG.E R10, desc[UR12][R24.64] ;  /* 0x0000000c180a7981 */ /* 0x000f68000c1e1900 */
[----:B0-----:R0:W5:Y:S04]  /*0310*/  LDG.E R9, desc[UR12][R32.64] ;  /* 0x0000000c20097981 */ /* 0x001168000c1e1900 */
[----:B------:R-:W-:Y:S04]  /*0320*/  LDS R30, [R2] ;  /* 0x00000000021e7984 */ /* 0x000fe80000000800 */
[----:B-1----:R-:W2:Y:S01]  /*0330*/  LDS.128 R4, [UR8+0x200] ;  /* 0x00020008ff047984 */ /* 0x002ea20008000c00 */
[----:B0-----:R-:W-:-:S05]  /*0340*/  IMAD.WIDE R32, R12, 0x4, R32 ;  /* 0x000000040c207825 */ /* 0x001fca00078e0220 */
[----:B------:R0:W5:Y:S01]  /*0350*/  LDG.E R8, desc[UR12][R32.64] ;  /* 0x0000000c20087981 */ /* 0x000162000c1e1900 */
[----:B------:R-:W-:-:S05]  /*0360*/  IMAD.WIDE R36, R12, 0x4, R32 ;  /* 0x000000040c247825 */ /* 0x000fca00078e0220 */
[----:B------:R-:W5:Y:S01]  /*0370*/  LDG.E R13, desc[UR12][R36.64] ;  /* 0x0000000c240d7981 */ /* 0x000f62000c1e1900 */
[----:B------:R-:W-:-:S05]  /*0380*/  IMAD.WIDE R34, R12, 0x4, R36 ;  /* 0x000000040c227825 */ /* 0x000fca00078e0224 */
[----:B------:R-:W5:Y:S01]  /*0390*/  LDG.E R26, desc[UR12][R34.64] ;  /* 0x0000000c221a7981 */ /* 0x000f62000c1e1900 */
[----:B------:R-:W-:-:S05]  /*03a0*/  IMAD.WIDE R22, R12, 0x4, R34 ;  /* 0x000000040c167825 */ /* 0x000fca00078e0222 */
[----:B------:R-:W5:Y:S01]  /*03b0*/  LDG.E R25, desc[UR12][R22.64] ;  /* 0x0000000c16197981 */ /* 0x000f62000c1e1900 */
[----:B------:R-:W-:-:S05]  /*03c0*/  IMAD.WIDE R20, R12, 0x4, R22 ;  /* 0x000000040c147825 */ /* 0x000fca00078e0216 */
[----:B------:R1:W5:Y:S01]  /*03d0*/  LDG.E R24, desc[UR12][R20.64] ;  /* 0x0000000c14187981 */ /* 0x000362000c1e1900 */
[----:B0-----:R-:W-:Y:S01]  /*03e0*/  IMAD.WIDE R32, R12, 0x4, R20 ;  /* 0x000000040c207825 */ /* 0x001fe200078e0214 */
[----:B------:R-:W-:-:S03]  /*03f0*/  UIADD3 UR7, UPT, UPT, UR5, 0x10, URZ ;  /* 0x0000001005077890 */ /* 0x000fc6000fffe0ff */
[----:B--2---:R-:W-:-:S04]  /*0400*/  FFMA R17, R17, R4, R30 ;  /* 0x0000000411117223 */ /* 0x004fc8000000001e */
[----:B---3--:R-:W-:Y:S01]  /*0410*/  FFMA R4, R28, R5, R17 ;  /* 0x000000051c047223 */ /* 0x008fe20000000011 */
[C---:B------:R-:W-:Y:S01]  /*0420*/  IMAD.WIDE R28, R12.reuse, 0x4, R32 ;  /* 0x000000040c1c7825 */ /* 0x040fe200078e0220 */
[----:B------:R0:W2:Y:S03]  /*0430*/  LDG.E R17, desc[UR12][R32.64] ;  /* 0x0000000c20117981 */ /* 0x0000a6000c1e1900 */
[----:B----4-:R-:W-:Y:S01]  /*0440*/  FFMA R19, R19, R6, R4 ;  /* 0x0000000613137223 */ /* 0x010fe20000000004 */
[----:B------:R-:W-:-:S04]  /*0450*/  IMAD.WIDE R30, R12, 0x4, R28 ;  /* 0x000000040c1e7825 */ /* 0x000fc800078e021c */
[----:B-----5:R-:W-:Y:S01]  /*0460*/  FFMA R18, R18, R7, R19 ;  /* 0x0000000712127223 */ /* 0x020fe20000000013 */
[----:B------:R-:W3:Y:S04]  /*0470*/  LDG.E R28, desc[UR12][R28.64] ;  /* 0x0000000c1c1c7981 */ /* 0x000ee8000c1e1900 */
[----:B------:R-:W4:Y:S04]  /*0480*/  LDS.128 R4, [UR8+0x210] ;  /* 0x00021008ff047984 */ /* 0x000f280008000c00 */
[----:B------:R5:W3:Y:S01]  /*0490*/  LDG.E R23, desc[UR12][R30.64] ;  /* 0x0000000c1e177981 */ /* 0x000ae2000c1e1900 */
[----:B------:R-:W-:-:S02]  /*04a0*/  IMAD R19, R12, UR7, R3 ;  /* 0x000000070c137c24 */ /* 0x000fc4000f8e0203 */
[----:B-1----:R-:W-:-:S04]  /*04b0*/  IMAD.WIDE R20, R12, 0x4, R30 ;  /* 0x000000040c147825 */ /* 0x002fc800078e021e */
[----:B0-----:R-:W-:Y:S02]  /*04c0*/  IMAD.WIDE R32, R19, 0x4, R14 ;  /* 0x0000000413207825 */ /* 0x001fe400078e020e */
[----:B------:R-:W3:Y:S02]  /*04d0*/  LDG.E R20, desc[UR12][R20.64] ;  /* 0x0000000c14147981 */ /* 0x000ee4000c1e1900 */
[C---:B------:R-:W-:Y:S02]  /*04e0*/  IMAD.WIDE R34, R12.reuse, 0x4, R32 ;  /* 0x000000040c227825 */ /* 0x040fe400078e0220 */
[----:B------:R0:W3:Y:S04]  /*04f0*/  LDG.E R19, desc[UR12][R32.64] ;  /* 0x0000000c20137981 */ /* 0x0000e8000c1e1900 */
[----:B------:R1:W3:Y:S01]  /*0500*/  LDG.E R22, desc[UR12][R34.64] ;  /* 0x0000000c22167981 */ /* 0x0002e2000c1e1900 */
[----:B-----5:R-:W-:-:S05]  /*0510*/  IMAD.WIDE R30, R12, 0x4, R34 ;  /* 0x000000040c1e7825 */ /* 0x020fca00078e0222 */
[----:B------:R5:W3:Y:S01]  /*0520*/  LDG.E R21, desc[UR12][R30.64] ;  /* 0x0000000c1e157981 */ /* 0x000ae2000c1e1900 */
[----:B------:R-:W-:-:S04]  /*0530*/  IMAD.WIDE R36, R12, 0x4, R30 ;  /* 0x000000040c247825 */ /* 0x000fc800078e021e */
[----:B----4-:R-:W-:Y:S02]  /*0540*/  FFMA R11, R11, R4, R18 ;  /* 0x000000040b0b7223 */ /* 0x010fe40000000012 */
[----:B------:R4:W3:Y:S02]  /*0550*/  LDG.E R18, desc[UR12][R36.64] ;  /* 0x0000000c24127981 */ /* 0x0008e4000c1e1900 */
[----:B------:R-:W-:-:S04]  /*0560*/  FFMA R10, R10, R5, R11 ;  /* 0x000000050a0a7223 */ /* 0x000fc8000000000b */
[----:B------:R-:W-:-:S04]  /*0570*/  FFMA R9, R9, R6, R10 ;  /* 0x0000000609097223 */ /* 0x000fc8000000000a */
[----:B------:R-:W-:Y:S02]  /*0580*/  FFMA R4, R8, R7, R9 ;  /* 0x0000000708047223 */ /* 0x000fe40000000009 */
[----:B------:R-:W1:Y:S01]  /*0590*/  LDS.128 R8, [UR8+0x220] ;  /* 0x00022008ff087984 */ /* 0x000e620008000c00 */
[----:B0-----:R-:W-:-:S04]  /*05a0*/  IMAD.WIDE R32, R12, 0x4, R36 ;  /* 0x000000040c207825 */ /* 0x001fc800078e0224 */
[----:B-1----:R-:W-:Y:S02]  /*05b0*/  FFMA R5, R13, R8, R4 ;  /* 0x000000080d057223 */ /* 0x002fe40000000004 */
[----:B------:R0:W3:Y:S01]  /*05c0*/  LDG.E R13, desc[UR12][R32.64] ;  /* 0x0000000c200d7981 */ /* 0x0000e2000c1e1900 */
[----:B------:R-:W-:-:S04]  /*05d0*/  IMAD.WIDE R34, R12, 0x4, R32 ;  /* 0x000000040c227825 */ /* 0x000fc800078e0220 */
[----:B------:R-:W-:Y:S02]  /*05e0*/  FFMA R26, R26, R9, R5 ;  /* 0x000000091a1a7223 */ /* 0x000fe40000000005 */
[----:B------:R-:W2:Y:S02]  /*05f0*/  LDS.128 R4, [UR8+0x230] ;  /* 0x00023008ff047984 */ /* 0x000ea40008000c00 */
[----:B------:R-:W-:Y:S01]  /*0600*/  FFMA R9, R25, R10, R26 ;  /* 0x0000000a19097223 */ /* 0x000fe2000000001a */
[C---:B-----5:R-:W-:Y:S01]  /*0610*/  IMAD.WIDE R30, R12.reuse, 0x4, R34 ;  /* 0x000000040c1e7825 */ /* 0x060fe200078e0222 */
[----:B------:R-:W5:Y:S04]  /*0620*/  LDG.E R25, desc[UR12][R34.64] ;  /* 0x0000000c22197981 */ /* 0x000f68000c1e1900 */
[----:B------:R1:W5:Y:S01]  /*0630*/  LDG.E R27, desc[UR12][R30.64] ;  /* 0x0000000c1e1b7981 */ /* 0x000362000c1e1900 */
[----:B----4-:R-:W-:-:S05]  /*0640*/  IMAD.WIDE R36, R12, 0x4, R30 ;  /* 0x000000040c247825 */ /* 0x010fca00078e021e */
[----:B------:R4:W5:Y:S01]  /*0650*/  LDG.E R26, desc[UR12][R36.64] ;  /* 0x0000000c241a7981 */ /* 0x000962000c1e1900 */
[----:B------:R-:W-:-:S03]  /*0660*/  FFMA R24, R24, R11, R9 ;  /* 0x0000000b18187223 */ /* 0x000fc60000000009 */
[----:B------:R-:W4:Y:S01]  /*0670*/  LDS.128 R8, [UR8+0x240] ;  /* 0x00024008ff087984 */ /* 0x000f220008000c00 */
[----:B0-----:R-:W-:Y:S01]  /*0680*/  IMAD.WIDE R32, R12, 0x4, R36 ;  /* 0x000000040c207825 */ /* 0x001fe200078e0224 */
[----:B------:R-:W-:-:S06]  /*0690*/  UIADD3 UR7, UPT, UPT, UR5, 0x20, URZ ;  /* 0x0000002005077890 */ /* 0x000fcc000fffe0ff */
[----:B------:R-:W-:Y:S02]  /*06a0*/  IMAD R29, R12, UR7, R3 ;  /* 0x000000070c1d7c24 */ /* 0x000fe4000f8e0203 */
[----:B--2---:R-:W-:-:S04]  /*06b0*/  FFMA R17, R17, R4, R24 ;  /* 0x0000000411117223 */ /* 0x004fc80000000018 */
[----:B---3--:R-:W-:Y:S01]  /*06c0*/  FFMA R28, R28, R5, R17 ;  /* 0x000000051c1c7223 */ /* 0x008fe20000000011 */
[----:B------:R-:W-:-:S04]  /*06d0*/  IMAD.WIDE R4, R12, 0x4, R32 ;  /* 0x000000040c047825 */ /* 0x000fc800078e0220 */
[----:B------:R-:W-:Y:S02]  /*06e0*/  FFMA R17, R23, R6, R28 ;  /* 0x0000000617117223 */ /* 0x000fe4000000001c */
[----:B------:R-:W2:Y:S04]  /*06f0*/  LDG.E R23, desc[UR12][R32.64] ;  /* 0x0000000c20177981 */ /* 0x000ea8000c1e1900 */
[----:B------:R0:W3:Y:S01]  /*0700*/  LDG.E R28, desc[UR12][R4.64] ;  /* 0x0000000c041c7981 */ /* 0x0000e2000c1e1900 */
[----:B-1----:R-:W-:-:S04]  /*0710*/  IMAD.WIDE R30, R12, 0x4, R4 ;  /* 0x000000040c1e7825 */ /* 0x002fc800078e0204 */
[----:B------:R-:W-:Y:S02]  /*0720*/  FFMA R20, R20, R7, R17 ;  /* 0x0000000714147223 */ /* 0x000fe40000000011 */
[----:B------:R-:W3:Y:S02]  /*0730*/  LDG.E R17, desc[UR12][R30.64] ;  /* 0x0000000c1e117981 */ /* 0x000ee4000c1e1900 */
[----:B----4-:R-:W-:Y:S01]  /*0740*/  FFMA R19, R19, R8, R20 ;  /* 0x0000000813137223 */ /* 0x010fe20000000014 */
[----:B------:R-:W-:-:S04]  /*0750*/  IMAD.WIDE R36, R12, 0x4, R30 ;  /* 0x000000040c247825 */ /* 0x000fc800078e021e */
[----:B------:R-:W-:Y:S01]  /*0760*/  FFMA R22, R22, R9, R19 ;  /* 0x0000000916167223 */ /* 0x000fe20000000013 */
[----:B------:R1:W4:Y:S03]  /*0770*/  LDG.E R20, desc[UR12][R36.64] ;  /* 0x0000000c24147981 */ /* 0x000326000c1e1900 */
[----:B------:R-:W-:Y:S01]  /*0780*/  FFMA R21, R21, R10, R22 ;  /* 0x0000000a15157223 */ /* 0x000fe20000000016 */
[----:B------:R-:W-:-:S05]  /*0790*/  IMAD.WIDE R34, R12, 0x4, R36 ;  /* 0x000000040c227825 */ /* 0x000fca00078e0224 */
[----:B------:R1:W4:Y:S01]  /*07a0*/  LDG.E R19, desc[UR12][R34.64] ;  /* 0x0000000c22137981 */ /* 0x000322000c1e1900 */
[----:B------:R-:W-:-:S03]  /*07b0*/  FFMA R18, R18, R11, R21 ;  /* 0x0000000b12127223 */ /* 0x000fc60000000015 */
[----:B------:R-:W5:Y:S01]  /*07c0*/  LDS.128 R8, [UR8+0x250] ;  /* 0x00025008ff087984 */ /* 0x000f620008000c00 */
[----:B------:R-:W-:-:S05]  /*07d0*/  IMAD.WIDE R6, R12, 0x4, R34 ;  /* 0x000000040c067825 */ /* 0x000fca00078e0222 */
[----:B------:R-:W4:Y:S01]  /*07e0*/  LDG.E R24, desc[UR12][R6.64] ;  /* 0x0000000c06187981 */ /* 0x000f22000c1e1900 */
[----:B0-----:R-:W-:-:S05]  /*07f0*/  IMAD.WIDE R4, R12, 0x4, R6 ;  /* 0x000000040c047825 */ /* 0x001fca00078e0206 */
[----:B------:R0:W4:Y:S01]  /*0800*/  LDG.E R21, desc[UR12][R4.64] ;  /* 0x0000000c04157981 */ /* 0x000122000c1e1900 */
[----:B-1----:R-:W-:-:S04]  /*0810*/  IMAD.WIDE R36, R12, 0x4, R4 ;  /* 0x000000040c247825 */ /* 0x002fc800078e0204 */
[----:B------:R-:W-:Y:S01]  /*0820*/  IMAD.WIDE R34, R29, 0x4, R14 ;  /* 0x000000041d227825 */ /* 0x000fe200078e020e */
[----:B------:R1:W4:Y:S04]  /*0830*/  LDG.E R22, desc[UR12][R36.64] ;  /* 0x0000000c24167981 */ /* 0x000328000c1e1900 */
[----:B0-----:R-:W2:Y:S01]  /*0840*/  LDS.128 R4, [UR8+0x260] ;  /* 0x00026008ff047984 */ /* 0x001ea20008000c00 */
[----:B------:R-:W-:-:S04]  /*0850*/  IMAD.WIDE R32, R12, 0x4, R34 ;  /* 0x000000040c207825 */ /* 0x000fc800078e0222 */
[----:B-----5:R-:W-:Y:S02]  /*0860*/  FFMA R8, R13, R8, R18 ;  /* 0x000000080d087223 */ /* 0x020fe40000000012 */
[----:B------:R-:W5:Y:S04]  /*0870*/  LDG.E R13, desc[UR12][R34.64] ;  /* 0x0000000c220d7981 */ /* 0x000f68000c1e1900 */
[----:B------:R0:W5:Y:S01]  /*0880*/  LDG.E R18, desc[UR12][R32.64] ;  /* 0x0000000c20127981 */ /* 0x000162000c1e1900 */
[----:B------:R-:W-:-:S04]  /*0890*/  IMAD.WIDE R30, R12, 0x4, R32 ;  /* 0x000000040c1e7825 */ /* 0x000fc800078e0220 */
[----:B------:R-:W-:-:S04]  /*08a0*/  FFMA R8, R25, R9, R8 ;  /* 0x0000000919087223 */ /* 0x000fc80000000008 */
[----:B------:R-:W-:Y:S01]  /*08b0*/  FFMA R27, R27, R10, R8 ;  /* 0x0000000a1b1b7223 */ /* 0x000fe20000000008 */
[----:B------:R0:W5:Y:S01]  /*08c0*/  LDG.E R29, desc[UR12][R30.64] ;  /* 0x0000000c1e1d7981 */ /* 0x000162000c1e1900 */
[----:B-1----:R-:W-:-:S04]  /*08d0*/  IMAD.WIDE R36, R12, 0x4, R30 ;  /* 0x000000040c247825 */ /* 0x002fc800078e021e */
[----:B------:R-:W-:Y:S02]  /*08e0*/  FFMA R26, R26, R11, R27 ;  /* 0x0000000b1a1a7223 */ /* 0x000fe4000000001b */
[----:B------:R-:W5:Y:S04]  /*08f0*/  LDG.E R27, desc[UR12][R36.64] ;  /* 0x0000000c241b7981 */ /* 0x000f68000c1e1900 */
[----:B------:R-:W1:Y:S01]  /*0900*/  LDS.128 R8, [UR8+0x270] ;  /* 0x00027008ff087984 */ /* 0x000e620008000c00 */
[----:B--2---:R-:W-:-:S04]  /*0910*/  FFMA R23, R23, R4, R26 ;  /* 0x0000000417177223 */ /* 0x004fc8000000001a */
[----:B---3--:R-:W-:Y:S01]  /*0920*/  FFMA R28, R28, R5, R23 ;  /* 0x000000051c1c7223 */ /* 0x008fe20000000017 */
[----:B------:R-:W-:-:S05]  /*0930*/  IMAD.WIDE R4, R12, 0x4, R36 ;  /* 0x000000040c047825 */ /* 0x000fca00078e0224 */
[----:B------:R2:W3:Y:S01]  /*0940*/  LDG.E R25, desc[UR12][R4.64] ;  /* 0x0000000c04197981 */ /* 0x0004e2000c1e1900 */
[----:B0-----:R-:W-:-:S04]  /*0950*/  IMAD.WIDE R32, R12, 0x4, R4 ;  /* 0x000000040c207825 */ /* 0x001fc800078e0204 */
[----:B------:R-:W-:Y:S02]  /*0960*/  FFMA R17, R17, R6, R28 ;  /* 0x0000000611117223 */ /* 0x000fe4000000001c */
[----:B------:R0:W3:Y:S01]  /*0970*/  LDG.E R28, desc[UR12][R32.64] ;  /* 0x0000000c201c7981 */ /* 0x0000e2000c1e1900 */
[----:B------:R-:W-:-:S04]  /*0980*/  IMAD.WIDE R30, R12, 0x4, R32 ;  /* 0x000000040c1e7825 */ /* 0x000fc800078e0220 */
[----:B----4-:R-:W-:Y:S02]  /*0990*/  FFMA R20, R20, R7, R17 ;  /* 0x0000000714147223 */ /* 0x010fe40000000011 */
[----:B--2---:R-:W5:Y:S04]  /*09a0*/  LDS.128 R4, [UR8+0x280] ;  /* 0x00028008ff047984 */ /* 0x004f680008000c00 */
[----:B------:R-:W2:Y:S01]  /*09b0*/  LDG.E R17, desc[UR12][R30.64] ;  /* 0x0000000c1e117981 */ /* 0x000ea2000c1e1900 */
[----:B0-----:R-:W-:-:S05]  /*09c0*/  IMAD.WIDE R32, R12, 0x4, R30 ;  /* 0x000000040c207825 */ /* 0x001fca00078e021e */
[----:B------:R-:W4:Y:S01]  /*09d0*/  LDG.E R26, desc[UR12][R32.64] ;  /* 0x0000000c201a7981 */ /* 0x000f22000c1e1900 */
[----:B------:R-:W-:-:S05]  /*09e0*/  IMAD.WIDE R36, R12, 0x4, R32 ;  /* 0x000000040c247825 */ /* 0x000fca00078e0220 */
[----:B------:R0:W4:Y:S01]  /*09f0*/  LDG.E R23, desc[UR12][R36.64] ;  /* 0x0000000c24177981 */ /* 0x000122000c1e1900 */
[----:B-1----:R-:W-:Y:S01]  /*0a00*/  FFMA R19, R19, R8, R20 ;  /* 0x0000000813137223 */ /* 0x002fe20000000014 */
[----:B0-----:R-:W-:-:S05]  /*0a10*/  IMAD.WIDE R36, R12, 0x4, R36 ;  /* 0x000000040c247825 */ /* 0x001fca00078e0224 */
[----:B------:R0:W4:Y:S01]  /*0a20*/  LDG.E R20, desc[UR12][R36.64] ;  /* 0x0000000c24147981 */ /* 0x000122000c1e1900 */
[----:B------:R-:W-:-:S04]  /*0a30*/  IMAD.WIDE R34, R12, 0x4, R36 ;  /* 0x000000040c227825 */ /* 0x000fc800078e0224 */
[----:B------:R-:W-:Y:S01]  /*0a40*/  FFMA R24, R24, R9, R19 ;  /* 0x0000000918187223 */ /* 0x000fe20000000013 */
[----:B------:R-:W-:-:S04]  /*0a50*/  IMAD.WIDE R30, R12, 0x4, R34 ;  /* 0x000000040c1e7825 */ /* 0x000fc800078e0222 */
[----:B------:R-:W-:Y:S01]  /*0a60*/  FFMA R21, R21, R10, R24 ;  /* 0x0000000a15157223 */ /* 0x000fe20000000018 */
[----:B------:R-:W4:Y:S01]  /*0a70*/  LDG.E R19, desc[UR12][R34.64] ;  /* 0x0000000c22137981 */ /* 0x000f22000c1e1900 */
[----:B------:R-:W-:-:S04]  /*0a80*/  IMAD.WIDE R32, R12, 0x4, R30 ;  /* 0x000000040c207825 */ /* 0x000fc800078e021e */
[----:B------:R-:W-:Y:S02]  /*0a90*/  FFMA R8, R22, R11, R21 ;  /* 0x0000000b16087223 */ /* 0x000fe40000000015 */
[----:B------:R-:W4:Y:S01]  /*0aa0*/  LDG.E R22, desc[UR12][R30.64] ;  /* 0x0000000c1e167981 */ /* 0x000f22000c1e1900 */
[----:B------:R-:W-:-:S03]  /*0ab0*/  IMAD.WIDE R10, R12, 0x4, R32 ;  /* 0x000000040c0a7825 */ /* 0x000fc600078e0220 */
[----:B------:R-:W4:Y:S04]  /*0ac0*/  LDG.E R21, desc[UR12][R32.64] ;  /* 0x0000000c20157981 */ /* 0x000f28000c1e1900 */
[----:B------:R1:W4:Y:S01]  /*0ad0*/  LDG.E R24, desc[UR12][R10.64] ;  /* 0x0000000c0a187981 */ /* 0x000322000c1e1900 */
[----:B-----5:R-:W-:Y:S01]  /*0ae0*/  FFMA R13, R13, R4, R8 ;  /* 0x000000040d0d7223 */ /* 0x020fe20000000008 */
[----:B------:R-:W-:-:S04]  /*0af0*/  IMAD.WIDE R8, R12, 0x4, R10 ;  /* 0x000000040c087825 */ /* 0x000fc800078e020a */
[----:B------:R-:W-:Y:S02]  /*0b00*/  FFMA R4, R18, R5, R13 ;  /* 0x0000000512047223 */ /* 0x000fe4000000000d */
[----:B------:R5:W4:Y:S01]  /*0b10*/  LDG.E R13, desc[UR12][R8.64] ;  /* 0x0000000c080d7981 */ /* 0x000b22000c1e1900 */
[----:B0-----:R-:W-:-:S05]  /*0b20*/  IMAD.WIDE R36, R12, 0x4, R8 ;  /* 0x000000040c247825 */ /* 0x001fca00078e0208 */
[----:B------:R-:W4:Y:S01]  /*0b30*/  LDG.E R18, desc[UR12][R36.64] ;  /* 0x0000000c24127981 */ /* 0x000f22000c1e1900 */
[----:B------:R-:W-:-:S04]  /*0b40*/  FFMA R4, R29, R6, R4 ;  /* 0x000000061d047223 */ /* 0x000fc80000000004 */
[----:B-1----:R-:W-:Y:S02]  /*0b50*/  FFMA R10, R27, R7, R4 ;  /* 0x000000071b0a7223 */ /* 0x002fe40000000004 */
[----:B------:R-:W3:Y:S01]  /*0b60*/  LDS.128 R4, [UR8+0x290] ;  /* 0x00029008ff047984 */ /* 0x000ee20008000c00 */
[----:B------:R-:W-:-:S06]  /*0b70*/  UIADD3 UR5, UPT, UPT, UR5, 0x30, URZ ;  /* 0x0000003005057890 */ /* 0x000fcc000fffe0ff */
[----:B------:R-:W-:-:S04]  /*0b80*/  IMAD R31, R12, UR5, R3 ;  /* 0x000000050c1f7c24 */ /* 0x000fc8000f8e0203 */
[----:B------:R-:W-:-:S05]  /*0b90*/  IMAD.WIDE R30, R31, 0x4, R14 ;  /* 0x000000041f1e7825 */ /* 0x000fca00078e020e */
[----:B------:R0:W4:Y:S01]  /*0ba0*/  LDG.E R15, desc[UR12][R30.64] ;  /* 0x0000000c1e0f7981 */ /* 0x000122000c1e1900 */
[----:B------:R-:W-:-:S05]  /*0bb0*/  IMAD.WIDE R34, R12, 0x4, R30 ;  /* 0x000000040c227825 */ /* 0x000fca00078e021e */
[----:B------:R-:W4:Y:S01]  /*0bc0*/  LDG.E R14, desc[UR12][R34.64] ;  /* 0x0000000c220e7981 */ /* 0x000f22000c1e1900 */
[----:B---3--:R-:W-:-:S03]  /*0bd0*/  FFMA R25, R25, R4, R10 ;  /* 0x0000000419197223 */ /* 0x008fc6000000000a */
[----:B-----5:R-:W1:Y:S01]  /*0be0*/  LDS.128 R8, [UR8+0x2a0] ;  /* 0x0002a008ff087984 */ /* 0x020e620008000c00 */
[----:B------:R-:W-:Y:S01]  /*0bf0*/  FFMA R4, R28, R5, R25 ;  /* 0x000000051c047223 */ /* 0x000fe20000000019 */
[----:B------:R-:W-:-:S04]  /*0c00*/  IMAD.WIDE R28, R12, 0x4, R34 ;  /* 0x000000040c1c7825 */ /* 0x000fc800078e0222 */
[----:B--2---:R-:W-:Y:S01]  /*0c10*/  FFMA R5, R17, R6, R4 ;  /* 0x0000000611057223 */ /* 0x004fe20000000004 */
[----:B0-----:R-:W-:Y:S01]  /*0c20*/  IMAD.WIDE R30, R12, 0x4, R28 ;  /* 0x000000040c1e7825 */ /* 0x001fe200078e021c */
[----:B------:R-:W2:Y:S03]  /*0c30*/  LDG.E R17, desc[UR12][R28.64] ;  /* 0x0000000c1c117981 */ /* 0x000ea6000c1e1900 */
[----:B----4-:R-:W-:Y:S02]  /*0c40*/  FFMA R26, R26, R7, R5 ;  /* 0x000000071a1a7223 */ /* 0x010fe40000000005 */
[----:B------:R-:W0:Y:S01]  /*0c50*/  LDS.128 R4, [UR8+0x2b0] ;  /* 0x0002b008ff047984 */ /* 0x000e220008000c00 */
[----:B------:R-:W-:-:S04]  /*0c60*/  IMAD.WIDE R32, R12, 0x4, R30 ;  /* 0x000000040c207825 */ /* 0x000fc800078e021e */
[----:B-1----:R-:W-:Y:S02]  /*0c70*/  FFMA R23, R23, R8, R26 ;  /* 0x0000000817177223 */ /* 0x002fe4000000001a */
[----:B------:R-:W3:Y:S02]  /*0c80*/  LDG.E R26, desc[UR12][R30.64] ;  /* 0x0000000c1e1a7981 */ /* 0x000ee4000c1e1900 */
[----:B------:R-:W-:Y:S02]  /*0c90*/  FFMA R20, R20, R9, R23 ;  /* 0x0000000914147223 */ /* 0x000fe40000000017 */
[----:B------:R1:W4:Y:S02]  /*0ca0*/  LDG.E R23, desc[UR12][R32.64] ;  /* 0x0000000c20177981 */ /* 0x000324000c1e1900 */
[----:B-1----:R-:W-:-:S04]  /*0cb0*/  IMAD.WIDE R32, R12, 0x4, R32 ;  /* 0x000000040c207825 */ /* 0x002fc800078e0220 */
[----:B------:R-:W-:-:S04]  /*0cc0*/  IMAD.WIDE R34, R12, 0x4, R32 ;  /* 0x000000040c227825 */ /* 0x000fc800078e0220 */
[----:B------:R-:W-:Y:S02]  /*0cd0*/  FFMA R19, R19, R10, R20 ;  /* 0x0000000a13137223 */ /* 0x000fe40000000014 */
[----:B------:R1:W5:Y:S01]  /*0ce0*/  LDG.E R20, desc[UR12][R32.64] ;  /* 0x0000000c20147981 */ /* 0x000362000c1e1900 */
[----:B------:R-:W-:-:S04]  /*0cf0*/  IMAD.WIDE R28, R12, 0x4, R34 ;  /* 0x000000040c1c7825 */ /* 0x000fc800078e0222 */
[----:B------:R-:W-:Y:S02]  /*0d00*/  FFMA R22, R22, R11, R19 ;  /* 0x0000000b16167223 */ /* 0x000fe40000000013 */
[----:B------:R1:W5:Y:S01]  /*0d10*/  LDG.E R19, desc[UR12][R34.64] ;  /* 0x0000000c22137981 */ /* 0x000362000c1e1900 */
[----:B------:R-:W-:-:S04]  /*0d20*/  IMAD.WIDE R30, R12, 0x4, R28 ;  /* 0x000000040c1e7825 */ /* 0x000fc800078e021c */
[----:B0-----:R-:W-:Y:S01]  /*0d30*/  FFMA R21, R21, R4, R22 ;  /* 0x0000000415157223 */ /* 0x001fe20000000016 */
[----:B------:R-:W5:Y:S01]  /*0d40*/  LDG.E R28, desc[UR12][R28.64] ;  /* 0x0000000c1c1c7981 */ /* 0x000f62000c1e1900 */
[----:B------:R-:W-:-:S04]  /*0d50*/  IMAD.WIDE R36, R12, 0x4, R30 ;  /* 0x000000040c247825 */ /* 0x000fc800078e021e */
[----:B------:R-:W-:Y:S01]  /*0d60*/  FFMA R24, R24, R5, R21 ;  /* 0x0000000518187223 */ /* 0x000fe20000000015 */
[----:B------:R-:W5:Y:S01]  /*0d70*/  LDG.E R27, desc[UR12][R30.64] ;  /* 0x0000000c1e1b7981 */ /* 0x000f62000c1e1900 */
[----:B-1----:R-:W-:-:S04]  /*0d80*/  IMAD.WIDE R32, R12, 0x4, R36 ;  /* 0x000000040c207825 */ /* 0x002fc800078e0224 */
[----:B------:R-:W-:Y:S01]  /*0d90*/  FFMA R13, R13, R6, R24 ;  /* 0x000000060d0d7223 */ /* 0x000fe20000000018 */
[----:B------:R-:W0:Y:S03]  /*0da0*/  LDS.128 R8, [UR8+0x2c0] ;  /* 0x0002c008ff087984 */ /* 0x000e260008000c00 */
[----:B------:R-:W-:Y:S01]  /*0db0*/  FFMA R4, R18, R7, R13 ;  /* 0x0000000712047223 */ /* 0x000fe2000000000d */
[C---:B------:R-:W-:Y:S01]  /*0dc0*/  IMAD.WIDE R6, R12.reuse, 0x4, R32 ;  /* 0x000000040c067825 */ /* 0x040fe200078e0220 */
[----:B------:R-:W5:Y:S04]  /*0dd0*/  LDG.E R24, desc[UR12][R36.64] ;  /* 0x0000000c24187981 */ /* 0x000f68000c1e1900 */
[----:B------:R1:W5:Y:S01]  /*0de0*/  LDG.E R25, desc[UR12][R32.64] ;  /* 0x0000000c20197981 */ /* 0x000362000c1e1900 */
[----:B------:R-:W-:-:S03]  /*0df0*/  IMAD.WIDE R34, R12, 0x4, R6 ;  /* 0x000000040c227825 */ /* 0x000fc600078e0206 */
[----:B------:R-:W5:Y:S04]  /*0e00*/  LDG.E R22, desc[UR12][R6.64] ;  /* 0x0000000c06167981 */ /* 0x000f68000c1e1900 */
[----:B------:R1:W5:Y:S02]  /*0e10*/  LDG.E R21, desc[UR12][R34.64] ;  /* 0x0000000c22157981 */ /* 0x000364000c1e1900 */
[----:B-1----:R-:W-:-:S05]  /*0e20*/  IMAD.WIDE R32, R12, 0x4, R34 ;  /* 0x000000040c207825 */ /* 0x002fca00078e0222 */
[----:B------:R-:W5:Y:S01]  /*0e30*/  LDG.E R18, desc[UR12][R32.64] ;  /* 0x0000000c20127981 */ /* 0x000f62000c1e1900 */
[----:B------:R-:W-:-:S04]  /*0e40*/  IMAD.WIDE R30, R12, 0x4, R32 ;  /* 0x000000040c1e7825 */ /* 0x000fc800078e0220 */
[----:B------:R-:W-:Y:S02]  /*0e50*/  IMAD.WIDE R34, R12, 0x4, R30 ;  /* 0x000000040c227825 */ /* 0x000fe400078e021e */
[----:B------:R-:W5:Y:S04]  /*0e60*/  LDG.E R30, desc[UR12][R30.64] ;  /* 0x0000000c1e1e7981 */ /* 0x000f68000c1e1900 */
[----:B------:R-:W5:Y:S01]  /*0e70*/  LDG.E R29, desc[UR12][R34.64] ;  /* 0x0000000c221d7981 */ /* 0x000f62000c1e1900 */
[----:B0-----:R-:W-:-:S03]  /*0e80*/  FFMA R15, R15, R8, R4 ;  /* 0x000000080f0f7223 */ /* 0x001fc60000000004 */
[----:B------:R-:W4:Y:S01]  /*0e90*/  LDS.128 R4, [UR8+0x2d0] ;  /* 0x0002d008ff047984 */ /* 0x000f220008000c00 */
[----:B------:R-:W-:Y:S01]  /*0ea0*/  FFMA R14, R14, R9, R15 ;  /* 0x000000090e0e7223 */ /* 0x000fe2000000000f */
[----:B------:R-:W-:-:S04]  /*0eb0*/  UIADD3 UR4, UPT, UPT, UR4, 0x1, URZ ;  /* 0x0000000104047890 */ /* 0x000fc8000fffe0ff */
[----:B------:R-:W-:Y:S01]  /*0ec0*/  UISETP.NE.AND UP0, UPT, UR4, UR6, UPT ;  /* 0x000000060400728c */ /* 0x000fe2000bf05270 */
[----:B--2---:R-:W-:Y:S02]  /*0ed0*/  FFMA R17, R17, R10, R14 ;  /* 0x0000000a11117223 */ /* 0x004fe4000000000e */
[----:B------:R-:W-:Y:S02]  /*0ee0*/  LDS.128 R12, [UR8+0x2f0] ;  /* 0x0002f008ff0c7984 */ /* 0x000fe40008000c00 */
[----:B---3--:R-:W-:Y:S02]  /*0ef0*/  FFMA R26, R26, R11, R17 ;  /* 0x0000000b1a1a7223 */ /* 0x008fe40000000011 */
[----:B------:R-:W0:Y:S02]  /*0f00*/  LDS.128 R8, [UR8+0x2e0] ;  /* 0x0002e008ff087984 */ /* 0x000e240008000c00 */
[----:B----4-:R-:W-:-:S04]  /*0f10*/  FFMA R23, R23, R4, R26 ;  /* 0x0000000417177223 */ /* 0x010fc8000000001a */
[----:B-----5:R-:W-:-:S04]  /*0f20*/  FFMA R20, R20, R5, R23 ;  /* 0x0000000514147223 */ /* 0x020fc80000000017 */
[----:B------:R-:W-:-:S04]  /*0f30*/  FFMA R19, R19, R6, R20 ;  /* 0x0000000613137223 */ /* 0x000fc80000000014 */
[----:B------:R-:W-:-:S04]  /*0f40*/  FFMA R28, R28, R7, R19 ;  /* 0x000000071c1c7223 */ /* 0x000fc80000000013 */
[----:B0-----:R-:W-:-:S04]  /*0f50*/  FFMA R27, R27, R8, R28 ;  /* 0x000000081b1b7223 */ /* 0x001fc8000000001c */
[----:B------:R-:W-:-:S04]  /*0f60*/  FFMA R24, R24, R9, R27 ;  /* 0x0000000918187223 */ /* 0x000fc8000000001b */
[----:B------:R-:W-:-:S04]  /*0f70*/  FFMA R25, R25, R10, R24 ;  /* 0x0000000a19197223 */ /* 0x000fc80000000018 */
[----:B------:R-:W-:-:S04]  /*0f80*/  FFMA R22, R22, R11, R25 ;  /* 0x0000000b16167223 */ /* 0x000fc80000000019 */
[----:B------:R-:W-:-:S04]  /*0f90*/  FFMA R21, R21, R12, R22 ;  /* 0x0000000c15157223 */ /* 0x000fc80000000016 */
[----:B------:R-:W-:-:S04]  /*0fa0*/  FFMA R13, R18, R13, R21 ;  /* 0x0000000d120d7223 */ /* 0x000fc80000000015 */
[----:B------:R-:W-:-:S04]  /*0fb0*/  FFMA R14, R30, R14, R13 ;  /* 0x0000000e1e0e7223 */ /* 0x000fc8000000000d */
[----:B------:R-:W-:-:S05]  /*0fc0*/  FFMA R15, R29, R15, R14 ;  /* 0x0000000f1d0f7223 */ /* 0x000fca000000000e */
[----:B------:R0:W-:Y:S01]  /*0fd0*/  STS [R2], R15 ;  /* 0x0000000f02007388 */ /* 0x0001e20000000800 */
[----:B------:R-:W-:Y:S05]  /*0fe0*/  BRA.U UP0, `(.L_x_12) ;  /* 0xfffffff1006c7547 */ /* 0x000fea000b83ffff */
[----:B------:R-:W-:Y:S05]  /*0ff0*/  BRA `(.L_x_11) ;  /* 0x0000000400487947 */ /* 0x000fea0003800000 */
.L_x_10:
[----:B------:R-:W-:-:S09]  /*1000*/  UISETP.GE.AND UP0, UPT, UR10, 0x40, UPT ;  /* 0x000000400a00788c */ /* 0x000fd2000bf06270 */
[----:B------:R-:W-:Y:S05]  /*1010*/  BRA.U !UP0, `(.L_x_11) ;  /* 0x0000000508407547 */ /* 0x000fea000b800000 */
[----:B------:R-:W0:Y:S01]  /*1020*/  LDCU UR9, c[0x0][0x3a4] ;  /* 0x00007480ff0977ac */ /* 0x000e220008000800 */
[----:B------:R-:W-:Y:S01]  /*1030*/  HFMA2 R18, -RZ, RZ, 0, 0 ;  /* 0x00000000ff127431 */ /* 0x000fe200000001ff */
[----:B------:R-:W-:Y:S02]  /*1040*/  UIADD3 UR8, UPT, UPT, UR4, 0x200, URZ ;  /* 0x0000020004087890 */ /* 0x000fe4000fffe0ff */
[----:B------:R-:W-:Y:S02]  /*1050*/  UIADD3 UR5, UPT, UPT, UR4, 0x100, URZ ;  /* 0x0000010004057890 */ /* 0x000fe4000fffe0ff */
[----:B------:R-:W-:Y:S02]  /*1060*/  ULEA UR8, UR7, UR8, 0x18 ;  /* 0x0000000807087291 */ /* 0x000fe4000f8ec0ff */
[----:B------:R-:W-:-:S04]  /*1070*/  ULEA UR5, UR7, UR5, 0x18 ;  /* 0x0000000507057291 */ /* 0x000fc8000f8ec0ff */
[C---:B------:R-:W-:Y:S02]  /*1080*/  LEA R19, R0.reuse, UR8, 0x2 ;  /* 0x0000000800137c11 */ /* 0x040fe4000f8e10ff */
[----:B------:R-:W-:Y:S01]  /*1090*/  LEA R20, R0, UR5, 0x2 ;  /* 0x0000000500147c11 */ /* 0x000fe2000f8e10ff */
[----:B0-----:R-:W-:-:S12]  /*10a0*/  USHF.L.U32 UR7, UR9, 0x6, URZ ;  /* 0x0000000609077899 */ /* 0x001fd800080006ff */
.L_x_14:
[----:B-1----:R-:W0:Y:S01]  /*10b0*/  LDC.64 R6, c[0x0][0x388] ;  /* 0x0000e200ff067b82 */ /* 0x002e220000000a00 */
[----:B------:R-:W-:Y:S01]  /*10c0*/  LEA R21, R18, R0, 0x6 ;  /* 0x0000000012157211 */ /* 0x000fe200078e30ff */
[----:B------:R-:W1:Y:S06]  /*10d0*/  LDCU UR8, c[0x0][0x3a8] ;  /* 0x00007500ff0877ac */ /* 0x000e6c0008000800 */
[----:B------:R-:W2:Y:S08]  /*10e0*/  LDC R25, c[0x0][0x3a4] ;  /* 0x0000e900ff197b82 */ /* 0x000eb00000000800 */
[----:B------:R-:W3:Y:S01]  /*10f0*/  LDC.64 R4, c[0x0][0x380] ;  /* 0x0000e000ff047b82 */ /* 0x000ee20000000a00 */
[----:B0-----:R-:W-:-:S06]  /*1100*/  IMAD.WIDE.U32 R6, R21, 0x4, R6 ;  /* 0x0000000415067825 */ /* 0x001fcc00078e0006 */
[----:B------:R-:W4:Y:S01]  /*1110*/  LDG.E R6, desc[UR12][R6.64] ;  /* 0x0000000c06067981 */ /* 0x000f22000c1e1900 */
[----:B-1----:R-:W-:Y:S01]  /*1120*/  ISETP.NE.AND P0, PT, R3, UR8, PT ;  /* 0x0000000803007c0c */ /* 0x002fe2000bf05270 */
[----:B------:R-:W-:Y:S01]  /*1130*/  IMAD R23, R18, UR7, R3 ;  /* 0x0000000712177c24 */ /* 0x000fe2000f8e0203 */
[----:B------:R-:W-:Y:S01]  /*1140*/  MOV R22, 0x10 ;  /* 0x0000001000167802 */ /* 0x000fe20000000f00 */
[----:B------:R-:W-:Y:S01]  /*1150*/  UIADD3 UR10, UPT, UPT, UR5, 0x10, URZ ;  /* 0x00000010050a7890 */ /* 0x000fe2000fffe0ff */
[----:B----4-:R0:W-:Y:S01]  /*1160*/  STS [R19], R6 ;  /* 0x0000000613007388 */ /* 0x0101e20000000800 */
[----:B------:R-:W-:Y:S06]  /*1170*/  BAR.SYNC.DEFER_BLOCKING 0x0 ;  /* 0x0000000000007b1d */ /* 0x000fec0000010000 */
[----:B--23--:R0:W1:Y:S04]  /*1180*/  LDS R27, [R2] ;  /* 0x00000000021b7984 */ /* 0x00c0680000000800 */
.L_x_13:
[----:B------:R-:W-:-:S05]  /*1190*/  IMAD.WIDE R28, R23, 0x4, R4 ;  /* 0x00000004171c7825 */ /* 0x000fca00078e0204 */
[----:B------:R-:W2:Y:S01]  /*11a0*/  LDG.E R24, desc[UR12][R28.64] ;  /* 0x0000000c1c187981 */ /* 0x000ea2000c1e1900 */
[----:B------:R-:W-:-:S05]  /*11b0*/  IMAD.WIDE R16, R25, 0x4, R28 ;  /* 0x0000000419107825 */ /* 0x000fca00078e021c */
[----:B------:R3:W4:Y:S01]  /*11c0*/  LDG.E R26, desc[UR12][R16.64] ;  /* 0x0000000c101a7981 */ /* 0x000722000c1e1900 */
[----:B------:R-:W-:-:S04]  /*11d0*/  IMAD.WIDE R8, R25, 0x4, R16 ;  /* 0x0000000419087825 */ /* 0x000fc800078e0210 */
[C---:B------:R-:W-:Y:S02]  /*11e0*/  IMAD.WIDE R10, R25.reuse, 0x4, R8 ;  /* 0x00000004190a7825 */ /* 0x040fe400078e0208 */
[----:B------:R-:W5:Y:S02]  /*11f0*/  LDG.E R8, desc[UR12][R8.64] ;  /* 0x0000000c08087981 */ /* 0x000f64000c1e1900 */
[C---:B0-----:R-:W-:Y:S02]  /*1200*/  IMAD.WIDE R6, R25.reuse, 0x4, R10 ;  /* 0x0000000419067825 */ /* 0x041fe400078e020a */
[----:B------:R0:W5:Y:S02]  /*1210*/  LDG.E R10, desc[UR12][R10.64] ;  /* 0x0000000c0a0a7981 */ /* 0x000164000c1e1900 */
[C---:B------:R-:W-:Y:S02]  /*1220*/  IMAD.WIDE R12, R25.reuse, 0x4, R6 ;  /* 0x00000004190c7825 */ /* 0x040fe400078e0206 */
[----:B------:R1:W5:Y:S02]  /*1230*/  LDG.E R6, desc[UR12][R6.64] ;  /* 0x0000000c06067981 */ /* 0x000364000c1e1900 */
[----:B------:R-:W-:-:S02]  /*1240*/  IMAD.WIDE R14, R25, 0x4, R12 ;  /* 0x00000004190e7825 */ /* 0x000fc400078e020c */
[----:B------:R-:W5:Y:S02]  /*1250*/  LDG.E R12, desc[UR12][R12.64] ;  /* 0x0000000c0c0c7981 */ /* 0x000f64000c1e1900 */
[----:B---3--:R-:W-:Y:S02]  /*1260*/  IMAD.WIDE R16, R25, 0x4, R14 ;  /* 0x0000000419107825 */ /* 0x008fe400078e020e */
[----:B------:R3:W3:Y:S04]  /*1270*/  LDG.E R28, desc[UR12][R14.64] ;  /* 0x0000000c0e1c7981 */ /* 0x0006e8000c1e1900 */
[----:B------:R-:W3:Y:S01]  /*1280*/  LDG.E R16, desc[UR12][R16.64] ;  /* 0x0000000c10107981 */ /* 0x000ee2000c1e1900 */
[----:B------:R-:W0:Y:S01]  /*1290*/  S2UR UR9, SR_CgaCtaId ;  /* 0x00000000000979c3 */ /* 0x000e220000008800 */
[----:B------:R-:W-:-:S04]  /*12a0*/  UIADD3 UR8, UPT, UPT, UR4, 0x200, URZ ;  /* 0x0000020004087890 */ /* 0x000fc8000fffe0ff */
[----:B0-----:R-:W-:Y:S01]  /*12b0*/  ULEA UR8, UR9, UR8, 0x18 ;  /* 0x0000000809087291 */ /* 0x001fe2000f8ec0ff */
[----:B------:R-:W-:Y:S01]  /*12c0*/  LEA R23, R25, R23, 0x3 ;  /* 0x0000001719177211 */ /* 0x000fe200078e18ff */
[----:B--2---:R-:W-:Y:S07]  /*12d0*/  @!P0 STS [UR10+-0x10], R24 ;  /* 0xfffff018ff008988 */ /* 0x004fee000800080a */
[----:B------:R-:W0:Y:S04]  /*12e0*/  LDS R11, [R22+UR8+-0x10] ;  /* 0xfffff008160b7984 */ /* 0x000e280008000800 */
[----:B----4-:R-:W-:Y:S04]  /*12f0*/  @!P0 STS [UR10+-0xc], R26 ;  /* 0xfffff41aff008988 */ /* 0x010fe8000800080a */
[----:B------:R-:W2:Y:S04]  /*1300*/  LDS R29, [R22+UR8+-0xc] ;  /* 0xfffff408161d7984 */ /* 0x000ea80008000800 */
[----:B-----5:R-:W-:Y:S04]  /*1310*/  @!P0 STS [UR10+-0x8], R8 ;  /* 0xfffff808ff008988 */ /* 0x020fe8000800080a */
[----:B-1----:R-:W1:Y:S04]  /*1320*/  LDS R7, [R22+UR8+-0x8] ;  /* 0xfffff80816077984 */ /* 0x002e680008000800 */
[----:B------:R-:W-:Y:S04]  /*1330*/  @!P0 STS [UR10+-0x4], R10 ;  /* 0xfffffc0aff008988 */ /* 0x000fe8000800080a */
[----:B------:R-:W4:Y:S04]  /*1340*/  LDS R9, [R22+UR8+-0x4] ;  /* 0xfffffc0816097984 */ /* 0x000f280008000800 */
[----:B------:R-:W-:Y:S04]  /*1350*/  @!P0 STS [UR10], R6 ;  /* 0x00000006ff008988 */ /* 0x000fe8000800080a */
[----:B---3--:R-:W3:Y:S04]  /*1360*/  LDS R15, [R22+UR8] ;  /* 0x00000008160f7984 */ /* 0x008ee80008000800 */
[----:B------:R-:W-:Y:S04]  /*1370*/  @!P0 STS [UR10+0x4], R12 ;  /* 0x0000040cff008988 */ /* 0x000fe8000800080a */
[----:B------:R-:W5:Y:S01]  /*1380*/  LDS R13, [R22+UR8+0x4] ;  /* 0x00000408160d7984 */ /* 0x000f620008000800 */
[----:B0-----:R-:W-:-:S03]  /*1390*/  FFMA R27, R24, R11, R27 ;  /* 0x0000000b181b7223 */ /* 0x001fc6000000001b */
[----:B------:R-:W-:Y:S04]  /*13a0*/  @!P0 STS [UR10+0x8], R28 ;  /* 0x0000081cff008988 */ /* 0x000fe8000800080a */
[----:B------:R-:W0:Y:S01]  /*13b0*/  LDS R11, [R22+UR8+0x8] ;  /* 0x00000808160b7984 */ /* 0x000e220008000800 */
[----:B--2---:R-:W-:-:S03]  /*13c0*/  FFMA R29, R26, R29, R27 ;  /* 0x0000001d1a1d7223 */ /* 0x004fc6000000001b */
[----:B------:R-:W-:Y:S04]  /*13d0*/  @!P0 STS [UR10+0xc], R16 ;  /* 0x00000c10ff008988 */ /* 0x000fe8000800080a */
[----:B------:R2:W0:Y:S01]  /*13e0*/  LDS R27, [R22+UR8+0xc] ;  /* 0x00000c08161b7984 */ /* 0x0004220008000800 */
[----:B-1----:R-:W-:Y:S01]  /*13f0*/  FFMA R7, R8, R7, R29 ;  /* 0x0000000708077223 */ /* 0x002fe2000000001d */
[----:B--2---:R-:W-:-:S03]  /*1400*/  IADD3 R22, PT, PT, R22, 0x20, RZ ;  /* 0x0000002016167810 */ /* 0x004fc60007ffe0ff */
[----:B----4-:R-:W-:Y:S01]  /*1410*/  FFMA R7, R10, R9, R7 ;  /* 0x000000090a077223 */ /* 0x010fe20000000007 */
[----:B------:R-:W-:-:S03]  /*1420*/  ISETP.NE.AND P1, PT, R22, 0x110, PT ;  /* 0x000001101600780c */ /* 0x000fc60003f25270 */
[----:B---3--:R-:W-:Y:S01]  /*1430*/  FFMA R7, R6, R15, R7 ;  /* 0x0000000f06077223 */ /* 0x008fe20000000007 */
[----:B------:R-:W-:-:S03]  /*1440*/  UIADD3 UR10, UPT, UPT, UR10, 0x20, URZ ;  /* 0x000000200a0a7890 */ /* 0x000fc6000fffe0ff */
[----:B-----5:R-:W-:-:S04]  /*1450*/  FFMA R7, R12, R13, R7 ;  /* 0x0000000d0c077223 */ /* 0x020fc80000000007 */
[----:B0-----:R-:W-:-:S04]  /*1460*/  FFMA R7, R28, R11, R7 ;  /* 0x0000000b1c077223 */ /* 0x001fc80000000007 */
[----:B------:R-:W-:Y:S01]  /*1470*/  FFMA R27, R16, R27, R7 ;  /* 0x0000001b101b7223 */ /* 0x000fe20000000007 */
[----:B------:R-:W-:Y:S06]  /*1480*/  @P1 BRA `(.L_x_13) ;  /* 0xfffffffc00401947 */ /* 0x000fec000383ffff */
[----:B------:R-:W-:Y:S01]  /*1490*/  STS [R2], R27 ;  /* 0x0000001b02007388 */ /* 0x000fe20000000800 */
[----:B------:R-:W0:Y:S01]  /*14a0*/  LDC.64 R4, c[0x0][0x398] ;  /* 0x0000e600ff047b82 */ /* 0x000e220000000a00 */
[----:B------:R-:W-:-:S07]  /*14b0*/  IADD3 R18, PT, PT, R18, 0x1, RZ ;  /* 0x0000000112127810 */ /* 0x000fce0007ffe0ff */
[----:B------:R-:W-:Y:S01]  /*14c0*/  BAR.SYNC.DEFER_BLOCKING 0x0 ;  /* 0x0000000000007b1d */ /* 0x000fe20000010000 */
[----:B------:R-:W-:Y:S01]  /*14d0*/  ISETP.NE.AND P0, PT, R18, UR6, PT ;  /* 0x0000000612007c0c */ /* 0x000fe2000bf05270 */
[----:B0-----:R-:W-:-:S04]  /*14e0*/  IMAD.WIDE.U32 R4, R21, 0x4, R4 ;  /* 0x0000000415047825 */ /* 0x001fc800078e0004 */
[----:B------:R-:W0:Y:S04]  /*14f0*/  LDS R7, [R20] ;  /* 0x0000000014077984 */ /* 0x000e280000000800 */
[----:B0-----:R1:W-:Y:S04]  /*1500*/  STG.E desc[UR12][R4.64], R7 ;  /* 0x0000000704007986 */ /* 0x0013e8000c10190c */
[----:B------:R-:W-:Y:S05]  /*1510*/  @P0 BRA `(.L_x_14) ;  /* 0xfffffff800e40947 */ /* 0x000fea000383ffff */
.L_x_11:
[----:B------:R-:W-:Y:S08]  /*1520*/  BAR.SYNC.DEFER_BLOCKING 0x0 ;  /* 0x0000000000007b1d */ /* 0x000ff00000010000 */
[----:B-1----:R-:W1:Y:S01]  /*1530*/  LDC.64 R4, c[0x0][0x390] ;  /* 0x0000e400ff047b82 */ /* 0x002e620000000a00 */
[----:B------:R-:W2:Y:S01]  /*1540*/  LDS R7, [R2] ;  /* 0x0000000002077984 */ /* 0x000ea20000000800 */
[----:B-1----:R-:W-:-:S05]  /*1550*/  IMAD.WIDE R4, R3, 0x4, R4 ;  /* 0x0000000403047825 */ /* 0x002fca00078e0204 */
[----:B--2---:R-:W-:Y:S01]  /*1560*/  STG.E desc[UR12][R4.64], R7 ;  /* 0x0000000704007986 */ /* 0x004fe2000c10190c */
[----:B------:R-:W-:Y:S05]  /*1570*/  EXIT ;  /* 0x000000000000794d */ /* 0x000fea0003800000 */
.L_x_15:
        /* <DEDUP_REMOVED lines=16> */
.L_x_18:


//--------------------- .nv.shared._Z20update_inverse_cuda2PfS_S_S_iii --------------------------
	.section	.nv.shared._Z20update_inverse_cuda2PfS_S_S_iii,"aw",@nobits
	.sectionflags	@""
	.align	4
.nv.shared._Z20update_inverse_cuda2PfS_S_S_iii:
	.zero		1540


//--------------------- .nv.shared.reserved.0     --------------------------
	.section	.nv.shared.reserved.0,"aw",@nobits
	.weak		__nv_reservedSMEM_offset_0_alias
	.size		__nv_reservedSMEM_offset_0_alias, 0, 64
	.other		__nv_reservedSMEM_offset_0_alias,@"STO_CUDA_RESERVED_SHARED STV_DEFAULT"
__nv_reservedSMEM_offset_0_alias:
	.zero		0
	.zero		64


//--------------------- .nv.shared._Z20update_inverse_cuda1PfS_S_S_iii --------------------------
	.section	.nv.shared._Z20update_inverse_cuda1PfS_S_S_iii,"aw",@nobits
	.sectionflags	@""
	.align	4
.nv.shared._Z20update_inverse_cuda1PfS_S_S_iii:
	.zero		1792


//--------------------- .nv.constant0._Z20update_inverse_cuda2PfS_S_S_iii --------------------------
	.section	.nv.constant0._Z20update_inverse_cuda2PfS_S_S_iii,"a",@progbits
	.sectionflags	@""
	.align	4
.nv.constant0._Z20update_inverse_cuda2PfS_S_S_iii:
	.zero		940


//--------------------- .nv.constant0._Z20update_inverse_cuda1PfS_S_S_iii --------------------------
	.section	.nv.constant0._Z20update_inverse_cuda1PfS_S_S_iii,"a",@progbits
	.sectionflags	@""
	.align	4
.nv.constant0._Z20update_inverse_cuda1PfS_S_S_iii:
	.zero		940


//--------------------- SYMBOLS --------------------------

	.type		.nv.reservedSmem.offset0,@object
	.size		.nv.reservedSmem.offset0,0x4
	.type		.nv.reservedSmem.cap,@object
	.size		.nv.reservedSmem.cap,0x4
